	.target	sm_100a

	.elftype	@"ET_EXEC"


//--------------------- .note.nv.tkinfo           --------------------------
	.section	.note.nv.tkinfo,"",@"SHT_NOTE"
	.sectionflags	@"SHF_NOTE_NV_TKINFO"
	.tkinfo
        /*0018*/ 	.word	0x00000002
        /*0030*/ 	.string	""
        /*0030*/ 	.string	"ptxas"
        /*0030*/ 	.string	"Cuda compilation tools, release 13.0, V13.0.88"
        /*0030*/ 	.string	"Build cuda_13.0.r13.0/compiler.36424714_0"
        /*0030*/ 	.string	"-arch sm_100a -m 64 "



//--------------------- .note.nv.cuinfo           --------------------------
	.section	.note.nv.cuinfo,"",@"SHT_NOTE"
	.sectionflags	@"SHF_NOTE_NV_CUINFO"
        /*0018*/ 	.short	0x0002
        /*001a*/ 	.short	0x0064
        /*001c*/ 	.short	0x0082
	.zero		2


//--------------------- .nv.info                  --------------------------
	.section	.nv.info,"",@"SHT_CUDA_INFO"
	.align	4


	//----- nvinfo : EIATTR_REGCOUNT
	.align		4
        /*0000*/ 	.byte	0x04, 0x2f
        /*0002*/ 	.short	(.L_20 - .L_19)
	.align		4
.L_19:
        /*0004*/ 	.word	index@(_ZN7cutlass13device_kernelINS_4gemm6kernel13GemmUniversalIN4cute5tupleIJiiiiEEENS1_10collective13CollectiveMmaINS1_35MainloopSm100TmaUmmaWarpSpecializedILi10ELi2ELi4ENS5_IJNS4_1CILi4EEENSA_ILi1EEESC_EEEEENS5_IJNSA_ILi64EEENSA_ILi256EEESF_EEENS_12float_e5m2_tENS5_IJlSC_lEEESI_SJ_NS4_8TiledMMAINS4_8MMA_AtomIJNS4_10MMA_TraitsINS4_19SM100_MMA_F8F6F4_SSEJSI_SI_fSF_SG_NS4_17integral_constantINS4_4UMMA5MajorELSQ_0EEESR_NSO_INSP_7ScaleInELSS_0EEEST_EEEEEENS4_6LayoutINS5_IJSC_SC_SC_EEENS5_IJNSA_ILi0EEESY_SY_EEEEENS5_IJNS4_10UnderscoreES11_S11_EEEEENS4_13SM90_TMA_LOADENS4_14ComposedLayoutINS4_7SwizzleILi2ELi4ELi3EEENS4_18smem_ptr_flag_bitsILi8EEENSW_INS5_IJNSA_ILi8EEESF_EEENS5_IJSF_SC_EEEEEEEvNS4_8identityENS4_23SM90_TMA_LOAD_MULTICASTES1E_vS1F_EENS_8epilogue10collective18CollectiveEpilogueINS1I_23Sm100TmaWarpSpecializedILi4ELi2ELi32ELb0ELb0EEEJSH_NS5_IJNSW_ISF_SC_EES1N_EEESI_SJ_SI_SJ_NS1I_6fusion15FusionCallbacksIS1M_NS1P_17LinearCombinationISI_fSI_fLNS_15FloatRoundStyleE2EEESH_S1O_JEEENS4_5SM1004TMEM4LOAD26SM100_TMEM_LOAD_16dp32b32xES14_S1E_NS4_39AutoVectorizingCopyWithAssumedAlignmentILi128EEENS4_14SM90_TMA_STOREES1E_S20_S20_EEEvvEEEEvNT_6ParamsE)
        /*0008*/ 	.word	0x00000075


	//----- nvinfo : EIATTR_FRAME_SIZE
	.align		4
.L_20:
        /*000c*/ 	.byte	0x04, 0x11
        /*000e*/ 	.short	(.L_22 - .L_21)
	.align		4
.L_21:
        /*0010*/ 	.word	index@($__internal_2_$__cuda_sm10x_tcgen05_guardrail_trap_unallocated_columns_being_dealloced)
        /*0014*/ 	.word	0x00000000


	//----- nvinfo : EIATTR_FRAME_SIZE
	.align		4
.L_22:
        /*0018*/ 	.byte	0x04, 0x11
        /*001a*/ 	.short	(.L_24 - .L_23)
	.align		4
.L_23:
        /*001c*/ 	.word	index@($__internal_1_$__cuda_sm10x_tcgen05_guardrail_trap_phase_invalid_during_alloc)
        /*0020*/ 	.word	0x00000000


	//----- nvinfo : EIATTR_FRAME_SIZE
	.align		4
.L_24:
        /*0024*/ 	.byte	0x04, 0x11
        /*0026*/ 	.short	(.L_26 - .L_25)
	.align		4
.L_25:
        /*0028*/ 	.word	index@($__internal_0_$__cuda_sm10x_tcgen05_guardrail_trap_col_being_dealloced_not_returned_by_alloc)
        /*002c*/ 	.word	0x00000000


	//----- nvinfo : EIATTR_FRAME_SIZE
	.align		4
.L_26:
        /*0030*/ 	.byte	0x04, 0x11
        /*0032*/ 	.short	(.L_28 - .L_27)
	.align		4
.L_27:
        /*0034*/ 	.word	index@(_ZN7cutlass13device_kernelINS_4gemm6kernel13GemmUniversalIN4cute5tupleIJiiiiEEENS1_10collective13CollectiveMmaINS1_35MainloopSm100TmaUmmaWarpSpecializedILi10ELi2ELi4ENS5_IJNS4_1CILi4EEENSA_ILi1EEESC_EEEEENS5_IJNSA_ILi64EEENSA_ILi256EEESF_EEENS_12float_e5m2_tENS5_IJlSC_lEEESI_SJ_NS4_8TiledMMAINS4_8MMA_AtomIJNS4_10MMA_TraitsINS4_19SM100_MMA_F8F6F4_SSEJSI_SI_fSF_SG_NS4_17integral_constantINS4_4UMMA5MajorELSQ_0EEESR_NSO_INSP_7ScaleInELSS_0EEEST_EEEEEENS4_6LayoutINS5_IJSC_SC_SC_EEENS5_IJNSA_ILi0EEESY_SY_EEEEENS5_IJNS4_10UnderscoreES11_S11_EEEEENS4_13SM90_TMA_LOADENS4_14ComposedLayoutINS4_7SwizzleILi2ELi4ELi3EEENS4_18smem_ptr_flag_bitsILi8EEENSW_INS5_IJNSA_ILi8EEESF_EEENS5_IJSF_SC_EEEEEEEvNS4_8identityENS4_23SM90_TMA_LOAD_MULTICASTES1E_vS1F_EENS_8epilogue10collective18CollectiveEpilogueINS1I_23Sm100TmaWarpSpecializedILi4ELi2ELi32ELb0ELb0EEEJSH_NS5_IJNSW_ISF_SC_EES1N_EEESI_SJ_SI_SJ_NS1I_6fusion15FusionCallbacksIS1M_NS1P_17LinearCombinationISI_fSI_fLNS_15FloatRoundStyleE2EEESH_S1O_JEEENS4_5SM1004TMEM4LOAD26SM100_TMEM_LOAD_16dp32b32xES14_S1E_NS4_39AutoVectorizingCopyWithAssumedAlignmentILi128EEENS4_14SM90_TMA_STOREES1E_S20_S20_EEEvvEEEEvNT_6ParamsE)
        /*0038*/ 	.word	0x00000000


	//----- nvinfo : EIATTR_MIN_STACK_SIZE
	.align		4
.L_28:
        /*003c*/ 	.byte	0x04, 0x12
        /*003e*/ 	.short	(.L_30 - .L_29)
	.align		4
.L_29:
        /*0040*/ 	.word	index@(_ZN7cutlass13device_kernelINS_4gemm6kernel13GemmUniversalIN4cute5tupleIJiiiiEEENS1_10collective13CollectiveMmaINS1_35MainloopSm100TmaUmmaWarpSpecializedILi10ELi2ELi4ENS5_IJNS4_1CILi4EEENSA_ILi1EEESC_EEEEENS5_IJNSA_ILi64EEENSA_ILi256EEESF_EEENS_12float_e5m2_tENS5_IJlSC_lEEESI_SJ_NS4_8TiledMMAINS4_8MMA_AtomIJNS4_10MMA_TraitsINS4_19SM100_MMA_F8F6F4_SSEJSI_SI_fSF_SG_NS4_17integral_constantINS4_4UMMA5MajorELSQ_0EEESR_NSO_INSP_7ScaleInELSS_0EEEST_EEEEEENS4_6LayoutINS5_IJSC_SC_SC_EEENS5_IJNSA_ILi0EEESY_SY_EEEEENS5_IJNS4_10UnderscoreES11_S11_EEEEENS4_13SM90_TMA_LOADENS4_14ComposedLayoutINS4_7SwizzleILi2ELi4ELi3EEENS4_18smem_ptr_flag_bitsILi8EEENSW_INS5_IJNSA_ILi8EEESF_EEENS5_IJSF_SC_EEEEEEEvNS4_8identityENS4_23SM90_TMA_LOAD_MULTICASTES1E_vS1F_EENS_8epilogue10collective18CollectiveEpilogueINS1I_23Sm100TmaWarpSpecializedILi4ELi2ELi32ELb0ELb0EEEJSH_NS5_IJNSW_ISF_SC_EES1N_EEESI_SJ_SI_SJ_NS1I_6fusion15FusionCallbacksIS1M_NS1P_17LinearCombinationISI_fSI_fLNS_15FloatRoundStyleE2EEESH_S1O_JEEENS4_5SM1004TMEM4LOAD26SM100_TMEM_LOAD_16dp32b32xES14_S1E_NS4_39AutoVectorizingCopyWithAssumedAlignmentILi128EEENS4_14SM90_TMA_STOREES1E_S20_S20_EEEvvEEEEvNT_6ParamsE)
        /*0044*/ 	.word	0x00000000
.L_30:


//--------------------- .nv.compat                --------------------------
	.section	.nv.compat,"",@"SHT_CUDA_COMPAT_INFO"
	.align	4
        /*0000*/ 	.byte	0x02, 0x09, 0x01, 0x00, 0x02, 0x02, 0x02, 0x00, 0x02, 0x05, 0x05, 0x00, 0x03, 0x07, 0x01, 0x01
        /*0010*/ 	.byte	0x02, 0x03, 0x01, 0x00, 0x02, 0x06, 0x01, 0x00, 0x04, 0x0b, 0x08, 0x00, 0x09, 0x00, 0x00, 0x00
        /*0020*/ 	.byte	0x00, 0x00, 0x00, 0x00


//--------------------- .nv.info._ZN7cutlass13device_kernelINS_4gemm6kernel13GemmUniversalIN4cute5tupleIJiiiiEEENS1_10collective13CollectiveMmaINS1_35MainloopSm100TmaUmmaWarpSpecializedILi10ELi2ELi4ENS5_IJNS4_1CILi4EEENSA_ILi1EEESC_EEEEENS5_IJNSA_ILi64EEENSA_ILi256EEESF_EEENS_12float_e5m2_tENS5_IJlSC_lEEESI_SJ_NS4_8TiledMMAINS4_8MMA_AtomIJNS4_10MMA_TraitsINS4_19SM100_MMA_F8F6F4_SSEJSI_SI_fSF_SG_NS4_17integral_constantINS4_4UMMA5MajorELSQ_0EEESR_NSO_INSP_7ScaleInELSS_0EEEST_EEEEEENS4_6LayoutINS5_IJSC_SC_SC_EEENS5_IJNSA_ILi0EEESY_SY_EEEEENS5_IJNS4_10UnderscoreES11_S11_EEEEENS4_13SM90_TMA_LOADENS4_14ComposedLayoutINS4_7SwizzleILi2ELi4ELi3EEENS4_18smem_ptr_flag_bitsILi8EEENSW_INS5_IJNSA_ILi8EEESF_EEENS5_IJSF_SC_EEEEEEEvNS4_8identityENS4_23SM90_TMA_LOAD_MULTICASTES1E_vS1F_EENS_8epilogue10collective18CollectiveEpilogueINS1I_23Sm100TmaWarpSpecializedILi4ELi2ELi32ELb0ELb0EEEJSH_NS5_IJNSW_ISF_SC_EES1N_EEESI_SJ_SI_SJ_NS1I_6fusion15FusionCallbacksIS1M_NS1P_17LinearCombinationISI_fSI_fLNS_15FloatRoundStyleE2EEESH_S1O_JEEENS4_5SM1004TMEM4LOAD26SM100_TMEM_LOAD_16dp32b32xES14_S1E_NS4_39AutoVectorizingCopyWithAssumedAlignmentILi128EEENS4_14SM90_TMA_STOREES1E_S20_S20_EEEvvEEEEvNT_6ParamsE --------------------------
	.section	.nv.info._ZN7cutlass13device_kernelINS_4gemm6kernel13GemmUniversalIN4cute5tupleIJiiiiEEENS1_10collective13CollectiveMmaINS1_35MainloopSm100TmaUmmaWarpSpecializedILi10ELi2ELi4ENS5_IJNS4_1CILi4EEENSA_ILi1EEESC_EEEEENS5_IJNSA_ILi64EEENSA_ILi256EEESF_EEENS_12float_e5m2_tENS5_IJlSC_lEEESI_SJ_NS4_8TiledMMAINS4_8MMA_AtomIJNS4_10MMA_TraitsINS4_19SM100_MMA_F8F6F4_SSEJSI_SI_fSF_SG_NS4_17integral_constantINS4_4UMMA5MajorELSQ_0EEESR_NSO_INSP_7ScaleInELSS_0EEEST_EEEEEENS4_6LayoutINS5_IJSC_SC_SC_EEENS5_IJNSA_ILi0EEESY_SY_EEEEENS5_IJNS4_10UnderscoreES11_S11_EEEEENS4_13SM90_TMA_LOADENS4_14ComposedLayoutINS4_7SwizzleILi2ELi4ELi3EEENS4_18smem_ptr_flag_bitsILi8EEENSW_INS5_IJNSA_ILi8EEESF_EEENS5_IJSF_SC_EEEEEEEvNS4_8identityENS4_23SM90_TMA_LOAD_MULTICASTES1E_vS1F_EENS_8epilogue10collective18CollectiveEpilogueINS1I_23Sm100TmaWarpSpecializedILi4ELi2ELi32ELb0ELb0EEEJSH_NS5_IJNSW_ISF_SC_EES1N_EEESI_SJ_SI_SJ_NS1I_6fusion15FusionCallbacksIS1M_NS1P_17LinearCombinationISI_fSI_fLNS_15FloatRoundStyleE2EEESH_S1O_JEEENS4_5SM1004TMEM4LOAD26SM100_TMEM_LOAD_16dp32b32xES14_S1E_NS4_39AutoVectorizingCopyWithAssumedAlignmentILi128EEENS4_14SM90_TMA_STOREES1E_S20_S20_EEEvvEEEEvNT_6ParamsE,"",@"SHT_CUDA_INFO"
	.sectionflags	@""
	.align	4


	//----- nvinfo : EIATTR_CUDA_API_VERSION
	.align		4
        /*0000*/ 	.byte	0x04, 0x37
        /*0002*/ 	.short	(.L_32 - .L_31)
.L_31:
        /*0004*/ 	.word	0x00000082


	//----- nvinfo : EIATTR_KPARAM_INFO
	.align		4
.L_32:
        /*0008*/ 	.byte	0x04, 0x17
        /*000a*/ 	.short	(.L_34 - .L_33)
.L_33:
        /*000c*/ 	.word	0x00000000
        /*0010*/ 	.short	0x0000
        /*0012*/ 	.short	0x0000
        /*0014*/ 	.byte	0x00, 0xf0, 0x01, 0x20


	//----- nvinfo : EIATTR_AT_ENTRY_FRAGMENTS
	.align		4
.L_34:
        /*0018*/ 	.byte	0x04, 0x4f
        /*001a*/ 	.short	(.L_36 - .L_35)


	//   ....[0]....
.L_35:
        /*001c*/ 	.word	0x00000006


	//----- nvinfo : EIATTR_RESERVED_SMEM_USED
	.align		4
.L_36:
        /*0020*/ 	.byte	0x01, 0x41
	.zero		2


	//----- nvinfo : EIATTR_SPARSE_MMA_MASK
	.align		4
        /*0024*/ 	.byte	0x03, 0x50
        /*0026*/ 	.short	0x0000


	//----- nvinfo : EIATTR_TCGEN05_1CTA_USED
	.align		4
        /*0028*/ 	.byte	0x01, 0x51
	.zero		2


	//----- nvinfo : EIATTR_MAXREG_COUNT
	.align		4
        /*002c*/ 	.byte	0x03, 0x1b
        /*002e*/ 	.short	0x00ff


	//----- nvinfo : EIATTR_NUM_BARRIERS
	.align		4
        /*0030*/ 	.byte	0x02, 0x4c
        /*0032*/ 	.byte	0x07
	.zero		1


	//----- nvinfo : EIATTR_EXTERNS
	.align		4
        /*0034*/ 	.byte	0x04, 0x0f
        /*0036*/ 	.short	(.L_38 - .L_37)


	//   ....[0]....
	.align		4
.L_37:
        /*0038*/ 	.word	index@(__assertfail)


	//----- nvinfo : EIATTR_MERCURY_ISA_VERSION
	.align		4
.L_38:
        /*003c*/ 	.byte	0x03, 0x5f
        /*003e*/ 	.short	0x0101


	//----- nvinfo : EIATTR_INT_WARP_WIDE_INSTR_OFFSETS
	.align		4
        /*0040*/ 	.byte	0x04, 0x31
        /*0042*/ 	.short	(.L_40 - .L_39)


	//   ....[0]....
.L_39:
        /*0044*/ 	.word	0x000040a0


	//   ....[1]....
        /*0048*/ 	.word	0x000040c0


	//   ....[2]....
        /*004c*/ 	.word	0x000040f0


	//   ....[3]....
        /*0050*/ 	.word	0x00004d00


	//   ....[4]....
        /*0054*/ 	.word	0x00004d60


	//   ....[5]....
        /*0058*/ 	.word	0x00004e40


	//   ....[6]....
        /*005c*/ 	.word	0x00004ec0


	//   ....[7]....
        /*0060*/ 	.word	0x00004fb0


	//   ....[8]....
        /*0064*/ 	.word	0x00005040


	//   ....[9]....
        /*0068*/ 	.word	0x00005130


	//   ....[10]....
        /*006c*/ 	.word	0x000051e0


	//----- nvinfo : EIATTR_COOP_GROUP_MASK_REGIDS
	.align		4
.L_40:
        /*0070*/ 	.byte	0x04, 0x29
        /*0072*/ 	.short	(.L_42 - .L_41)


	//   ....[0]....
.L_41:
        /*0074*/ 	.word	0xffffffff


	//   ....[1]....
        /*0078*/ 	.word	0xffffffff


	//   ....[2]....
        /*007c*/ 	.word	0xffffffff


	//   ....[3]....
        /*0080*/ 	.word	0xffffffff


	//   ....[4]....
        /*0084*/ 	.word	0xffffffff


	//   ....[5]....
        /*0088*/ 	.word	0xffffffff


	//   ....[6]....
        /*008c*/ 	.word	0xffffffff


	//   ....[7]....
        /*0090*/ 	.word	0xffffffff


	//   ....[8]....
        /*0094*/ 	.word	0xffffffff


	//   ....[9]....
        /*0098*/ 	.word	0xffffffff


	//   ....[10]....
        /*009c*/ 	.word	0xffffffff


	//   ....[11]....
        /*00a0*/ 	.word	0xffffffff


	//   ....[12]....
        /*00a4*/ 	.word	0xffffffff


	//   ....[13]....
        /*00a8*/ 	.word	0xffffffff


	//----- nvinfo : EIATTR_COOP_GROUP_INSTR_OFFSETS
	.align		4
.L_42:
        /*00ac*/ 	.byte	0x04, 0x28
        /*00ae*/ 	.short	(.L_44 - .L_43)


	//   ....[0]....
.L_43:
        /*00b0*/ 	.word	0x00000080


	//   ....[1]....
        /*00b4*/ 	.word	0x000004f0


	//   ....[2]....
        /*00b8*/ 	.word	0x00000770


	//   ....[3]....
        /*00bc*/ 	.word	0x00000910


	//   ....[4]....
        /*00c0*/ 	.word	0x00000a10


	//   ....[5]....
        /*00c4*/ 	.word	0x00000b80


	//   ....[6]....
        /*00c8*/ 	.word	0x00000d20


	//   ....[7]....
        /*00cc*/ 	.word	0x00000ee0


	//   ....[8]....
        /*00d0*/ 	.word	0x00002130


	//   ....[9]....
        /*00d4*/ 	.word	0x00003370


	//   ....[10]....
        /*00d8*/ 	.word	0x00003580


	//   ....[11]....
        /*00dc*/ 	.word	0x000035b0


	//   ....[12]....
        /*00e0*/ 	.word	0x00003f80


	//   ....[13]....
        /*00e4*/ 	.word	0x000041b0


	//----- nvinfo : EIATTR_VRC_CTA_INIT_COUNT
	.align		4
.L_44:
        /*00e8*/ 	.byte	0x02, 0x4a
        /*00ea*/ 	.byte	0x80
	.zero		1


	//----- nvinfo : EIATTR_SYSCALL_OFFSETS
	.align		4
        /*00ec*/ 	.byte	0x04, 0x46
        /*00ee*/ 	.short	(.L_46 - .L_45)


	//   ....[0]....
.L_45:
        /*00f0*/ 	.word	0x00005e70


	//   ....[1]....
        /*00f4*/ 	.word	0x00005fb0


	//   ....[2]....
        /*00f8*/ 	.word	0x000067e0


	//   ....[3]....
        /*00fc*/ 	.word	0x00007570


	//   ....[4]....
        /*0100*/ 	.word	0x000082c0


	//   ....[5]....
        /*0104*/ 	.word	0x00009040


	//----- nvinfo : EIATTR_MBARRIER_INSTR_OFFSETS
	.align		4
.L_46:
        /*0108*/ 	.byte	0x04, 0x39
        /*010a*/ 	.short	(.L_48 - .L_47)


	//   ....[0]....
.L_47:
        /*010c*/ 	.word	0x00000610
        /*0110*/ 	.word	0x000000ff
        /*0114*/ 	.word	0x00000000
        /*0118*/ 	.short	0x0100
        /*011a*/ 	.byte	0x04
	.zero		1


	//   ....[1]....
        /*011c*/ 	.word	0x00000620
        /*0120*/ 	.word	0x000000ff
        /*0124*/ 	.word	0x00000050
        /*0128*/ 	.short	0x0100
        /*012a*/ 	.byte	0x04
	.zero		1


	//   ....[2]....
        /*012c*/ 	.word	0x00000630
        /*0130*/ 	.word	0x000000ff
        /*0134*/ 	.word	0x00000008
        /*0138*/ 	.short	0x0100
        /*013a*/ 	.byte	0x04
	.zero		1


	//   ....[3]....
        /*013c*/ 	.word	0x00000640
        /*0140*/ 	.word	0x000000ff
        /*0144*/ 	.word	0x00000058
        /*0148*/ 	.short	0x0100
        /*014a*/ 	.byte	0x04
	.zero		1


	//   ....[4]....
        /*014c*/ 	.word	0x00000650
        /*0150*/ 	.word	0x000000ff
        /*0154*/ 	.word	0x00000010
        /*0158*/ 	.short	0x0100
        /*015a*/ 	.byte	0x04
	.zero		1


	//   ....[5]....
        /*015c*/ 	.word	0x00000660
        /*0160*/ 	.word	0x000000ff
        /*0164*/ 	.word	0x00000060
        /*0168*/ 	.short	0x0100
        /*016a*/ 	.byte	0x04
	.zero		1


	//   ....[6]....
        /*016c*/ 	.word	0x00000670
        /*0170*/ 	.word	0x000000ff
        /*0174*/ 	.word	0x00000018
        /*0178*/ 	.short	0x0100
        /*017a*/ 	.byte	0x04
	.zero		1


	//   ....[7]....
        /*017c*/ 	.word	0x00000680
        /*0180*/ 	.word	0x000000ff
        /*0184*/ 	.word	0x00000068
        /*0188*/ 	.short	0x0100
        /*018a*/ 	.byte	0x04
	.zero		1


	//   ....[8]....
        /*018c*/ 	.word	0x00000690
        /*0190*/ 	.word	0x000000ff
        /*0194*/ 	.word	0x00000020
        /*0198*/ 	.short	0x0100
        /*019a*/ 	.byte	0x04
	.zero		1


	//   ....[9]....
        /*019c*/ 	.word	0x000006a0
        /*01a0*/ 	.word	0x000000ff
        /*01a4*/ 	.word	0x00000070
        /*01a8*/ 	.short	0x0100
        /*01aa*/ 	.byte	0x04
	.zero		1


	//   ....[10]....
        /*01ac*/ 	.word	0x000006b0
        /*01b0*/ 	.word	0x000000ff
        /*01b4*/ 	.word	0x00000028
        /*01b8*/ 	.short	0x0100
        /*01ba*/ 	.byte	0x04
	.zero		1


	//   ....[11]....
        /*01bc*/ 	.word	0x000006c0
        /*01c0*/ 	.word	0x000000ff
        /*01c4*/ 	.word	0x00000078
        /*01c8*/ 	.short	0x0100
        /*01ca*/ 	.byte	0x04
	.zero		1


	//   ....[12]....
        /*01cc*/ 	.word	0x000006d0
        /*01d0*/ 	.word	0x000000ff
        /*01d4*/ 	.word	0x00000030
        /*01d8*/ 	.short	0x0100
        /*01da*/ 	.byte	0x04
	.zero		1


	//   ....[13]....
        /*01dc*/ 	.word	0x000006e0
        /*01e0*/ 	.word	0x000000ff
        /*01e4*/ 	.word	0x00000080
        /*01e8*/ 	.short	0x0100
        /*01ea*/ 	.byte	0x04
	.zero		1


	//   ....[14]....
        /*01ec*/ 	.word	0x000006f0
        /*01f0*/ 	.word	0x000000ff
        /*01f4*/ 	.word	0x00000038
        /*01f8*/ 	.short	0x0100
        /*01fa*/ 	.byte	0x04
	.zero		1


	//   ....[15]....
        /*01fc*/ 	.word	0x00000700
        /*0200*/ 	.word	0x000000ff
        /*0204*/ 	.word	0x00000088
        /*0208*/ 	.short	0x0100
        /*020a*/ 	.byte	0x04
	.zero		1


	//   ....[16]....
        /*020c*/ 	.word	0x00000710
        /*0210*/ 	.word	0x000000ff
        /*0214*/ 	.word	0x00000040
        /*0218*/ 	.short	0x0100
        /*021a*/ 	.byte	0x04
	.zero		1


	//   ....[17]....
        /*021c*/ 	.word	0x00000720
        /*0220*/ 	.word	0x000000ff
        /*0224*/ 	.word	0x00000090
        /*0228*/ 	.short	0x0100
        /*022a*/ 	.byte	0x04
	.zero		1


	//   ....[18]....
        /*022c*/ 	.word	0x00000730
        /*0230*/ 	.word	0x000000ff
        /*0234*/ 	.word	0x00000048
        /*0238*/ 	.short	0x0100
        /*023a*/ 	.byte	0x04
	.zero		1


	//   ....[19]....
        /*023c*/ 	.word	0x00000740
        /*0240*/ 	.word	0x000000ff
        /*0244*/ 	.word	0x00000098
        /*0248*/ 	.short	0x0100
        /*024a*/ 	.byte	0x04
	.zero		1


	//   ....[20]....
        /*024c*/ 	.word	0x00000880
        /*0250*/ 	.word	0x000000ff
        /*0254*/ 	.word	0x000000a0
        /*0258*/ 	.short	0x0100
        /*025a*/ 	.byte	0x04
	.zero		1


	//   ....[21]....
        /*025c*/ 	.word	0x00000890
        /*0260*/ 	.word	0x000000ff
        /*0264*/ 	.word	0x000000c0
        /*0268*/ 	.short	0x0100
        /*026a*/ 	.byte	0x04
	.zero		1


	//   ....[22]....
        /*026c*/ 	.word	0x000008a0
        /*0270*/ 	.word	0x000000ff
        /*0274*/ 	.word	0x000000a8
        /*0278*/ 	.short	0x0100
        /*027a*/ 	.byte	0x04
	.zero		1


	//   ....[23]....
        /*027c*/ 	.word	0x000008b0
        /*0280*/ 	.word	0x000000ff
        /*0284*/ 	.word	0x000000c8
        /*0288*/ 	.short	0x0100
        /*028a*/ 	.byte	0x04
	.zero		1


	//   ....[24]....
        /*028c*/ 	.word	0x000008c0
        /*0290*/ 	.word	0x000000ff
        /*0294*/ 	.word	0x000000b0
        /*0298*/ 	.short	0x0100
        /*029a*/ 	.byte	0x04
	.zero		1


	//   ....[25]....
        /*029c*/ 	.word	0x000008d0
        /*02a0*/ 	.word	0x000000ff
        /*02a4*/ 	.word	0x000000d0
        /*02a8*/ 	.short	0x0100
        /*02aa*/ 	.byte	0x04
	.zero		1


	//   ....[26]....
        /*02ac*/ 	.word	0x000008e0
        /*02b0*/ 	.word	0x000000ff
        /*02b4*/ 	.word	0x000000b8
        /*02b8*/ 	.short	0x0100
        /*02ba*/ 	.byte	0x04
	.zero		1


	//   ....[27]....
        /*02bc*/ 	.word	0x000008f0
        /*02c0*/ 	.word	0x000000ff
        /*02c4*/ 	.word	0x000000d8
        /*02c8*/ 	.short	0x0100
        /*02ca*/ 	.byte	0x04
	.zero		1


	//   ....[28]....
        /*02cc*/ 	.word	0x000009e0
        /*02d0*/ 	.word	0x000000ff
        /*02d4*/ 	.word	0x000000e0
        /*02d8*/ 	.short	0x0100
        /*02da*/ 	.byte	0x06
	.zero		1


	//   ....[29]....
        /*02dc*/ 	.word	0x000009f0
        /*02e0*/ 	.word	0x000000ff
        /*02e4*/ 	.word	0x000000e8
        /*02e8*/ 	.short	0x0100
        /*02ea*/ 	.byte	0x06
	.zero		1


	//   ....[30]....
        /*02ec*/ 	.word	0x00000b30
        /*02f0*/ 	.word	0x000000ff
        /*02f4*/ 	.word	0x000000f0
        /*02f8*/ 	.short	0x0100
        /*02fa*/ 	.byte	0x06
	.zero		1


	//   ....[31]....
        /*02fc*/ 	.word	0x00000b40
        /*0300*/ 	.word	0x000000ff
        /*0304*/ 	.word	0x00000100
        /*0308*/ 	.short	0x0100
        /*030a*/ 	.byte	0x06
	.zero		1


	//   ....[32]....
        /*030c*/ 	.word	0x00000b50
        /*0310*/ 	.word	0x000000ff
        /*0314*/ 	.word	0x000000f8
        /*0318*/ 	.short	0x0100
        /*031a*/ 	.byte	0x06
	.zero		1


	//   ....[33]....
        /*031c*/ 	.word	0x00000b60
        /*0320*/ 	.word	0x000000ff
        /*0324*/ 	.word	0x00000108
        /*0328*/ 	.short	0x0100
        /*032a*/ 	.byte	0x06
	.zero		1


	//   ....[34]....
        /*032c*/ 	.word	0x00000c90
        /*0330*/ 	.word	0x000000ff
        /*0334*/ 	.word	0x00000110
        /*0338*/ 	.short	0x0100
        /*033a*/ 	.byte	0x04
	.zero		1


	//   ....[35]....
        /*033c*/ 	.word	0x00000ca0
        /*0340*/ 	.word	0x000000ff
        /*0344*/ 	.word	0x00000130
        /*0348*/ 	.short	0x0100
        /*034a*/ 	.byte	0x04
	.zero		1


	//   ....[36]....
        /*034c*/ 	.word	0x00000cb0
        /*0350*/ 	.word	0x000000ff
        /*0354*/ 	.word	0x00000118
        /*0358*/ 	.short	0x0100
        /*035a*/ 	.byte	0x04
	.zero		1


	//   ....[37]....
        /*035c*/ 	.word	0x00000cc0
        /*0360*/ 	.word	0x000000ff
        /*0364*/ 	.word	0x00000138
        /*0368*/ 	.short	0x0100
        /*036a*/ 	.byte	0x04
	.zero		1


	//   ....[38]....
        /*036c*/ 	.word	0x00000cd0
        /*0370*/ 	.word	0x000000ff
        /*0374*/ 	.word	0x00000120
        /*0378*/ 	.short	0x0100
        /*037a*/ 	.byte	0x04
	.zero		1


	//   ....[39]....
        /*037c*/ 	.word	0x00000ce0
        /*0380*/ 	.word	0x000000ff
        /*0384*/ 	.word	0x00000140
        /*0388*/ 	.short	0x0100
        /*038a*/ 	.byte	0x04
	.zero		1


	//   ....[40]....
        /*038c*/ 	.word	0x00000cf0
        /*0390*/ 	.word	0x000000ff
        /*0394*/ 	.word	0x00000128
        /*0398*/ 	.short	0x0100
        /*039a*/ 	.byte	0x04
	.zero		1


	//   ....[41]....
        /*039c*/ 	.word	0x00000d00
        /*03a0*/ 	.word	0x000000ff
        /*03a4*/ 	.word	0x00000148
        /*03a8*/ 	.short	0x0100
        /*03aa*/ 	.byte	0x04
	.zero		1


	//   ....[42]....
        /*03ac*/ 	.word	0x00000df0
        /*03b0*/ 	.word	0x000000ff
        /*03b4*/ 	.word	0x00000150
        /*03b8*/ 	.short	0x0100
        /*03ba*/ 	.byte	0x04
	.zero		1


	//   ....[43]....
        /*03bc*/ 	.word	0x00000e00
        /*03c0*/ 	.word	0x000000ff
        /*03c4*/ 	.word	0x00000160
        /*03c8*/ 	.short	0x0100
        /*03ca*/ 	.byte	0x04
	.zero		1


	//   ....[44]....
        /*03cc*/ 	.word	0x00000e10
        /*03d0*/ 	.word	0x000000ff
        /*03d4*/ 	.word	0x00000158
        /*03d8*/ 	.short	0x0100
        /*03da*/ 	.byte	0x04
	.zero		1


	//   ....[45]....
        /*03dc*/ 	.word	0x00000e20
        /*03e0*/ 	.word	0x000000ff
        /*03e4*/ 	.word	0x00000168
        /*03e8*/ 	.short	0x0100
        /*03ea*/ 	.byte	0x04
	.zero		1


	//   ....[46]....
        /*03ec*/ 	.word	0x000019e0
        /*03f0*/ 	.word	0x00000000
        /*03f4*/ 	.word	0x00000160
        /*03f8*/ 	.short	0x010a
        /*03fa*/ 	.byte	0xff
	.zero		1


	//   ....[47]....
        /*03fc*/ 	.word	0x00001a00
        /*0400*/ 	.word	0x00000000
        /*0404*/ 	.word	0x00000150
        /*0408*/ 	.short	0x0101
        /*040a*/ 	.byte	0xff
	.zero		1


	//   ....[48]....
        /*040c*/ 	.word	0x00001ac0
        /*0410*/ 	.word	0x000000ff
        /*0414*/ 	.word	0x00000050
        /*0418*/ 	.short	0x010a
        /*041a*/ 	.byte	0x04
	.zero		1


	//   ....[49]....
        /*041c*/ 	.word	0x00001b40
        /*0420*/ 	.word	0x000000ff
        /*0424*/ 	.word	0x00000050
        /*0428*/ 	.short	0x010a
        /*042a*/ 	.byte	0x21
	.zero		1


	//   ....[50]....
        /*042c*/ 	.word	0x00001cd0
        /*0430*/ 	.word	0x000000ff
        /*0434*/ 	.word	0x00000050
        /*0438*/ 	.short	0x010a
        /*043a*/ 	.byte	0x08
	.zero		1


	//   ....[51]....
        /*043c*/ 	.word	0x00001df0
        /*0440*/ 	.word	0x000000ff
        /*0444*/ 	.word	0x000000e8
        /*0448*/ 	.short	0x0101
        /*044a*/ 	.byte	0x07
	.zero		1


	//   ....[52]....
        /*044c*/ 	.word	0x00001e10
        /*0450*/ 	.word	0x000000ff
        /*0454*/ 	.word	0x00000050
        /*0458*/ 	.short	0x010a
        /*045a*/ 	.byte	0x04
	.zero		1


	//   ....[53]....
        /*045c*/ 	.word	0x00001e90
        /*0460*/ 	.word	0x000000ff
        /*0464*/ 	.word	0x00000050
        /*0468*/ 	.short	0x010a
        /*046a*/ 	.byte	0x09
	.zero		1


	//   ....[54]....
        /*046c*/ 	.word	0x00002030
        /*0470*/ 	.word	0x000000ff
        /*0474*/ 	.word	0x00000050
        /*0478*/ 	.short	0x010a
        /*047a*/ 	.byte	0x06
	.zero		1


	//   ....[55]....
        /*047c*/ 	.word	0x00002160
        /*0480*/ 	.word	0x00000003
        /*0484*/ 	.word	0x000000f0
        /*0488*/ 	.short	0x010a
        /*048a*/ 	.byte	0xff
	.zero		1


	//   ....[56]....
        /*048c*/ 	.word	0x000022b0
        /*0490*/ 	.word	0x00000000
        /*0494*/ 	.word	0x00000000
        /*0498*/ 	.short	0x0101
        /*049a*/ 	.byte	0xff
	.zero		1


	//   ....[57]....
        /*049c*/ 	.word	0x00002860
        /*04a0*/ 	.word	0x000000ff
        /*04a4*/ 	.word	0x00000000
        /*04a8*/ 	.short	0x010a
        /*04aa*/ 	.byte	0x04
	.zero		1


	//   ....[58]....
        /*04ac*/ 	.word	0x000028f0
        /*04b0*/ 	.word	0x000000ff
        /*04b4*/ 	.word	0x00000000
        /*04b8*/ 	.short	0x010a
        /*04ba*/ 	.byte	0x05
	.zero		1


	//   ....[59]....
        /*04bc*/ 	.word	0x00002980
        /*04c0*/ 	.word	0x000000ff
        /*04c4*/ 	.word	0x00000000
        /*04c8*/ 	.short	0x010a
        /*04ca*/ 	.byte	0x05
	.zero		1


	//   ....[60]....
        /*04cc*/ 	.word	0x00002a10
        /*04d0*/ 	.word	0x000000ff
        /*04d4*/ 	.word	0x00000000
        /*04d8*/ 	.short	0x010a
        /*04da*/ 	.byte	0x05
	.zero		1


	//   ....[61]....
        /*04dc*/ 	.word	0x00002aa0
        /*04e0*/ 	.word	0x000000ff
        /*04e4*/ 	.word	0x00000000
        /*04e8*/ 	.short	0x010a
        /*04ea*/ 	.byte	0x05
	.zero		1


	//   ....[62]....
        /*04ec*/ 	.word	0x00002b30
        /*04f0*/ 	.word	0x000000ff
        /*04f4*/ 	.word	0x00000000
        /*04f8*/ 	.short	0x010a
        /*04fa*/ 	.byte	0x05
	.zero		1


	//   ....[63]....
        /*04fc*/ 	.word	0x00002bc0
        /*0500*/ 	.word	0x000000ff
        /*0504*/ 	.word	0x00000000
        /*0508*/ 	.short	0x010a
        /*050a*/ 	.byte	0x05
	.zero		1


	//   ....[64]....
        /*050c*/ 	.word	0x00002c50
        /*0510*/ 	.word	0x000000ff
        /*0514*/ 	.word	0x00000000
        /*0518*/ 	.short	0x010a
        /*051a*/ 	.byte	0x05
	.zero		1


	//   ....[65]....
        /*051c*/ 	.word	0x00002ce0
        /*0520*/ 	.word	0x000000ff
        /*0524*/ 	.word	0x00000000
        /*0528*/ 	.short	0x010a
        /*052a*/ 	.byte	0x05
	.zero		1


	//   ....[66]....
        /*052c*/ 	.word	0x00002d80
        /*0530*/ 	.word	0x00000000
        /*0534*/ 	.word	0x00000000
        /*0538*/ 	.short	0x010a
        /*053a*/ 	.byte	0xff
	.zero		1


	//   ....[67]....
        /*053c*/ 	.word	0x00002ec0
        /*0540*/ 	.word	0x00000002
        /*0544*/ 	.word	0x00000150
        /*0548*/ 	.short	0x010a
        /*054a*/ 	.byte	0xff
	.zero		1


	//   ....[68]....
        /*054c*/ 	.word	0x00002f20
        /*0550*/ 	.word	0x00000004
        /*0554*/ 	.word	0x00000000
        /*0558*/ 	.short	0x0101
        /*055a*/ 	.byte	0xff
	.zero		1


	//   ....[69]....
        /*055c*/ 	.word	0x00002f40
        /*0560*/ 	.word	0x000000ff
        /*0564*/ 	.word	0x00000100
        /*0568*/ 	.short	0x010a
        /*056a*/ 	.byte	0x04
	.zero		1


	//   ....[70]....
        /*056c*/ 	.word	0x00003060
        /*0570*/ 	.word	0x00000002
        /*0574*/ 	.word	0x000000f0
        /*0578*/ 	.short	0x010a
        /*057a*/ 	.byte	0xff
	.zero		1


	//   ....[71]....
        /*057c*/ 	.word	0x00003170
        /*0580*/ 	.word	0x00000002
        /*0584*/ 	.word	0x00000000
        /*0588*/ 	.short	0x0101
        /*058a*/ 	.byte	0xff
	.zero		1


	//   ....[72]....
        /*058c*/ 	.word	0x00003200
        /*0590*/ 	.word	0x000000ff
        /*0594*/ 	.word	0x00000100
        /*0598*/ 	.short	0x0106
        /*059a*/ 	.byte	0x04
	.zero		1


	//   ....[73]....
        /*059c*/ 	.word	0x00003220
        /*05a0*/ 	.word	0x000000ff
        /*05a4*/ 	.word	0x00000100
        /*05a8*/ 	.short	0x010a
        /*05aa*/ 	.byte	0x04
	.zero		1


	//   ....[74]....
        /*05ac*/ 	.word	0x000032b0
        /*05b0*/ 	.word	0x000000ff
        /*05b4*/ 	.word	0x00000100
        /*05b8*/ 	.short	0x0106
        /*05ba*/ 	.byte	0x07
	.zero		1


	//   ....[75]....
        /*05bc*/ 	.word	0x000032f0
        /*05c0*/ 	.word	0x00000000
        /*05c4*/ 	.word	0x00000100
        /*05c8*/ 	.short	0x010a
        /*05ca*/ 	.byte	0xff
	.zero		1


	//   ....[76]....
        /*05cc*/ 	.word	0x00003810
        /*05d0*/ 	.word	0x00000000
        /*05d4*/ 	.word	0x000000f0
        /*05d8*/ 	.short	0x010a
        /*05da*/ 	.byte	0xff
	.zero		1


	//   ....[77]....
        /*05dc*/ 	.word	0x00003910
        /*05e0*/ 	.word	0x00000003
        /*05e4*/ 	.word	0x00000000
        /*05e8*/ 	.short	0x0101
        /*05ea*/ 	.byte	0xff
	.zero		1


	//   ....[78]....
        /*05ec*/ 	.word	0x00003920
        /*05f0*/ 	.word	0x000000ff
        /*05f4*/ 	.word	0x00000000
        /*05f8*/ 	.short	0x010a
        /*05fa*/ 	.byte	0x04
	.zero		1


	//   ....[79]....
        /*05fc*/ 	.word	0x000039a0
        /*0600*/ 	.word	0x000000ff
        /*0604*/ 	.word	0x00000130
        /*0608*/ 	.short	0x010a
        /*060a*/ 	.byte	0x17
	.zero		1


	//   ....[80]....
        /*060c*/ 	.word	0x00003a80
        /*0610*/ 	.word	0x000000ff
        /*0614*/ 	.word	0x00000000
        /*0618*/ 	.short	0x010a
        /*061a*/ 	.byte	0x05
	.zero		1


	//   ....[81]....
        /*061c*/ 	.word	0x00003bc0
        /*0620*/ 	.word	0x000000ff
        /*0624*/ 	.word	0x00000000
        /*0628*/ 	.short	0x010a
        /*062a*/ 	.byte	0x04
	.zero		1


	//   ....[82]....
        /*062c*/ 	.word	0x00003db0
        /*0630*/ 	.word	0x000000ff
        /*0634*/ 	.word	0x00000000
        /*0638*/ 	.short	0x010a
        /*063a*/ 	.byte	0x04
	.zero		1


	//   ....[83]....
        /*063c*/ 	.word	0x00003e40
        /*0640*/ 	.word	0x000000ff
        /*0644*/ 	.word	0x00000000
        /*0648*/ 	.short	0x010a
        /*064a*/ 	.byte	0x05
	.zero		1


	//   ....[84]....
        /*064c*/ 	.word	0x00003ed0
        /*0650*/ 	.word	0x000000ff
        /*0654*/ 	.word	0x00000000
        /*0658*/ 	.short	0x010a
        /*065a*/ 	.byte	0x05
	.zero		1


	//   ....[85]....
        /*065c*/ 	.word	0x00003f60
        /*0660*/ 	.word	0x000000ff
        /*0664*/ 	.word	0x00000000
        /*0668*/ 	.short	0x010a
        /*066a*/ 	.byte	0x04
	.zero		1


	//   ....[86]....
        /*066c*/ 	.word	0x000044c0
        /*0670*/ 	.word	0x00000008
        /*0674*/ 	.word	0x000000f0
        /*0678*/ 	.short	0x010a
        /*067a*/ 	.byte	0xff
	.zero		1


	//   ....[87]....
        /*067c*/ 	.word	0x00004630
        /*0680*/ 	.word	0x00000000
        /*0684*/ 	.word	0x00000000
        /*0688*/ 	.short	0x0101
        /*068a*/ 	.byte	0xff
	.zero		1


	//   ....[88]....
        /*068c*/ 	.word	0x00004b10
        /*0690*/ 	.word	0x000000ff
        /*0694*/ 	.word	0x000000e8
        /*0698*/ 	.short	0x010a
        /*069a*/ 	.byte	0x15
	.zero		1


	//   ....[89]....
        /*069c*/ 	.word	0x00004ca0
        /*06a0*/ 	.word	0x000000ff
        /*06a4*/ 	.word	0x000000c0
        /*06a8*/ 	.short	0x010a
        /*06aa*/ 	.byte	0x15
	.zero		1


	//   ....[90]....
        /*06ac*/ 	.word	0x00004df0
        /*06b0*/ 	.word	0x000000ff
        /*06b4*/ 	.word	0x000000a0
        /*06b8*/ 	.short	0x010b
        /*06ba*/ 	.byte	0x15
	.zero		1


	//   ....[91]....
        /*06bc*/ 	.word	0x00004e00
        /*06c0*/ 	.word	0x000000ff
        /*06c4*/ 	.word	0x00000000
        /*06c8*/ 	.short	0x0101
        /*06ca*/ 	.byte	0x32
	.zero		1


	//   ....[92]....
        /*06cc*/ 	.word	0x00004e10
        /*06d0*/ 	.word	0x000000ff
        /*06d4*/ 	.word	0x000000c8
        /*06d8*/ 	.short	0x010a
        /*06da*/ 	.byte	0x15
	.zero		1


	//   ....[93]....
        /*06dc*/ 	.word	0x00004f60
        /*06e0*/ 	.word	0x000000ff
        /*06e4*/ 	.word	0x000000a8
        /*06e8*/ 	.short	0x010b
        /*06ea*/ 	.byte	0x15
	.zero		1


	//   ....[94]....
        /*06ec*/ 	.word	0x00004f70
        /*06f0*/ 	.word	0x000000ff
        /*06f4*/ 	.word	0x00000000
        /*06f8*/ 	.short	0x0101
        /*06fa*/ 	.byte	0x31
	.zero		1


	//   ....[95]....
        /*06fc*/ 	.word	0x00004f80
        /*0700*/ 	.word	0x000000ff
        /*0704*/ 	.word	0x000000d0
        /*0708*/ 	.short	0x010a
        /*070a*/ 	.byte	0x15
	.zero		1


	//   ....[96]....
        /*070c*/ 	.word	0x000050e0
        /*0710*/ 	.word	0x000000ff
        /*0714*/ 	.word	0x000000b0
        /*0718*/ 	.short	0x010b
        /*071a*/ 	.byte	0x15
	.zero		1


	//   ....[97]....
        /*071c*/ 	.word	0x000050f0
        /*0720*/ 	.word	0x000000ff
        /*0724*/ 	.word	0x00000000
        /*0728*/ 	.short	0x0101
        /*072a*/ 	.byte	0x30
	.zero		1


	//   ....[98]....
        /*072c*/ 	.word	0x00005100
        /*0730*/ 	.word	0x000000ff
        /*0734*/ 	.word	0x000000d8
        /*0738*/ 	.short	0x010a
        /*073a*/ 	.byte	0x15
	.zero		1


	//   ....[99]....
        /*073c*/ 	.word	0x000052f0
        /*0740*/ 	.word	0x000000ff
        /*0744*/ 	.word	0x000000b8
        /*0748*/ 	.short	0x010b
        /*074a*/ 	.byte	0x15
	.zero		1


	//   ....[100]....
        /*074c*/ 	.word	0x00005300
        /*0750*/ 	.word	0x000000ff
        /*0754*/ 	.word	0x00000000
        /*0758*/ 	.short	0x0101
        /*075a*/ 	.byte	0x2b
	.zero		1


	//   ....[101]....
        /*075c*/ 	.word	0x00005330
        /*0760*/ 	.word	0x000000ff
        /*0764*/ 	.word	0x000000c0
        /*0768*/ 	.short	0x010a
        /*076a*/ 	.byte	0x15
	.zero		1


	//   ....[102]....
        /*076c*/ 	.word	0x00005350
        /*0770*/ 	.word	0x000000ff
        /*0774*/ 	.word	0x000000c8
        /*0778*/ 	.short	0x010a
        /*077a*/ 	.byte	0x15
	.zero		1


	//   ....[103]....
        /*077c*/ 	.word	0x00005370
        /*0780*/ 	.word	0x000000ff
        /*0784*/ 	.word	0x000000d0
        /*0788*/ 	.short	0x010a
        /*078a*/ 	.byte	0x15
	.zero		1


	//   ....[104]....
        /*078c*/ 	.word	0x000053b0
        /*0790*/ 	.word	0x00000000
        /*0794*/ 	.word	0x000000d8
        /*0798*/ 	.short	0x010a
        /*079a*/ 	.byte	0xff
	.zero		1


	//   ....[105]....
        /*079c*/ 	.word	0x00005700
        /*07a0*/ 	.word	0x00000003
        /*07a4*/ 	.word	0x000000f0
        /*07a8*/ 	.short	0x010a
        /*07aa*/ 	.byte	0xff
	.zero		1


	//   ....[106]....
        /*07ac*/ 	.word	0x00005880
        /*07b0*/ 	.word	0x00000000
        /*07b4*/ 	.word	0x00000000
        /*07b8*/ 	.short	0x0101
        /*07ba*/ 	.byte	0xff
	.zero		1


	//   ....[107]....
        /*07bc*/ 	.word	0x000063d0
        /*07c0*/ 	.word	0x00000002
        /*07c4*/ 	.word	0x000000a0
        /*07c8*/ 	.short	0x010a
        /*07ca*/ 	.byte	0xff
	.zero		1


	//   ....[108]....
        /*07cc*/ 	.word	0x00006440
        /*07d0*/ 	.word	0x00000047
        /*07d4*/ 	.word	0x00000110
        /*07d8*/ 	.short	0x010a
        /*07da*/ 	.byte	0xff
	.zero		1


	//   ....[109]....
        /*07dc*/ 	.word	0x00006530
        /*07e0*/ 	.word	0x00000002
        /*07e4*/ 	.word	0x000000a0
        /*07e8*/ 	.short	0x010a
        /*07ea*/ 	.byte	0xff
	.zero		1


	//   ....[110]....
        /*07ec*/ 	.word	0x00006640
        /*07f0*/ 	.word	0x00000000
        /*07f4*/ 	.word	0x00000000
        /*07f8*/ 	.short	0x0101
        /*07fa*/ 	.byte	0xff
	.zero		1


	//   ....[111]....
        /*07fc*/ 	.word	0x000066c0
        /*0800*/ 	.word	0x00000047
        /*0804*/ 	.word	0x00000110
        /*0808*/ 	.short	0x010a
        /*080a*/ 	.byte	0xff
	.zero		1


	//   ....[112]....
        /*080c*/ 	.word	0x00007210
        /*0810*/ 	.word	0x00000070
        /*0814*/ 	.word	0x000000a0
        /*0818*/ 	.short	0x010a
        /*081a*/ 	.byte	0xff
	.zero		1


	//   ....[113]....
        /*081c*/ 	.word	0x000072e0
        /*0820*/ 	.word	0x00000070
        /*0824*/ 	.word	0x000000a0
        /*0828*/ 	.short	0x010a
        /*082a*/ 	.byte	0xff
	.zero		1


	//   ....[114]....
        /*082c*/ 	.word	0x000073f0
        /*0830*/ 	.word	0x00000000
        /*0834*/ 	.word	0x00000000
        /*0838*/ 	.short	0x0101
        /*083a*/ 	.byte	0xff
	.zero		1


	//   ....[115]....
        /*083c*/ 	.word	0x00007f60
        /*0840*/ 	.word	0x00000070
        /*0844*/ 	.word	0x000000a0
        /*0848*/ 	.short	0x010a
        /*084a*/ 	.byte	0xff
	.zero		1


	//   ....[116]....
        /*084c*/ 	.word	0x00008030
        /*0850*/ 	.word	0x00000070
        /*0854*/ 	.word	0x000000a0
        /*0858*/ 	.short	0x010a
        /*085a*/ 	.byte	0xff
	.zero		1


	//   ....[117]....
        /*085c*/ 	.word	0x00008140
        /*0860*/ 	.word	0x00000000
        /*0864*/ 	.word	0x00000000
        /*0868*/ 	.short	0x0101
        /*086a*/ 	.byte	0xff
	.zero		1


	//   ....[118]....
        /*086c*/ 	.word	0x00008ce0
        /*0870*/ 	.word	0x00000066
        /*0874*/ 	.word	0x000000a0
        /*0878*/ 	.short	0x010a
        /*087a*/ 	.byte	0xff
	.zero		1


	//   ....[119]....
        /*087c*/ 	.word	0x00008db0
        /*0880*/ 	.word	0x00000066
        /*0884*/ 	.word	0x000000a0
        /*0888*/ 	.short	0x010a
        /*088a*/ 	.byte	0xff
	.zero		1


	//   ....[120]....
        /*088c*/ 	.word	0x00008ec0
        /*0890*/ 	.word	0x00000000
        /*0894*/ 	.word	0x00000000
        /*0898*/ 	.short	0x0101
        /*089a*/ 	.byte	0xff
	.zero		1


	//   ....[121]....
        /*089c*/ 	.word	0x00009350
        /*08a0*/ 	.word	0x000000ff
        /*08a4*/ 	.word	0x00000000
        /*08a8*/ 	.short	0x0101
        /*08aa*/ 	.byte	0x04
	.zero		1


	//   ....[122]....
        /*08ac*/ 	.word	0x00009b60
        /*08b0*/ 	.word	0x00000000
        /*08b4*/ 	.word	0x00000160
        /*08b8*/ 	.short	0x010a
        /*08ba*/ 	.byte	0xff
	.zero		1


	//   ....[123]....
        /*08bc*/ 	.word	0x00009bc0
        /*08c0*/ 	.word	0x00000000
        /*08c4*/ 	.word	0x00000050
        /*08c8*/ 	.short	0x010a
        /*08ca*/ 	.byte	0xff
	.zero		1


	//   ....[124]....
        /*08cc*/ 	.word	0x00009c20
        /*08d0*/ 	.word	0x00000000
        /*08d4*/ 	.word	0x00000050
        /*08d8*/ 	.short	0x010a
        /*08da*/ 	.byte	0xff
	.zero		1


	//   ....[125]....
        /*08dc*/ 	.word	0x00009c70
        /*08e0*/ 	.word	0x00000003
        /*08e4*/ 	.word	0x000000f0
        /*08e8*/ 	.short	0x010a
        /*08ea*/ 	.byte	0xff
	.zero		1


	//   ....[126]....
        /*08ec*/ 	.word	0x00009cd0
        /*08f0*/ 	.word	0x00000000
        /*08f4*/ 	.word	0x00000000
        /*08f8*/ 	.short	0x010a
        /*08fa*/ 	.byte	0xff
	.zero		1


	//   ....[127]....
        /*08fc*/ 	.word	0x00009d30
        /*0900*/ 	.word	0x00000000
        /*0904*/ 	.word	0x00000000
        /*0908*/ 	.short	0x010a
        /*090a*/ 	.byte	0xff
	.zero		1


	//   ....[128]....
        /*090c*/ 	.word	0x00009d90
        /*0910*/ 	.word	0x00000000
        /*0914*/ 	.word	0x00000000
        /*0918*/ 	.short	0x010a
        /*091a*/ 	.byte	0xff
	.zero		1


	//   ....[129]....
        /*091c*/ 	.word	0x00009df0
        /*0920*/ 	.word	0x00000000
        /*0924*/ 	.word	0x00000000
        /*0928*/ 	.short	0x010a
        /*092a*/ 	.byte	0xff
	.zero		1


	//   ....[130]....
        /*092c*/ 	.word	0x00009e50
        /*0930*/ 	.word	0x00000000
        /*0934*/ 	.word	0x00000000
        /*0938*/ 	.short	0x010a
        /*093a*/ 	.byte	0xff
	.zero		1


	//   ....[131]....
        /*093c*/ 	.word	0x00009eb0
        /*0940*/ 	.word	0x00000000
        /*0944*/ 	.word	0x00000000
        /*0948*/ 	.short	0x010a
        /*094a*/ 	.byte	0xff
	.zero		1


	//   ....[132]....
        /*094c*/ 	.word	0x00009f10
        /*0950*/ 	.word	0x00000000
        /*0954*/ 	.word	0x00000000
        /*0958*/ 	.short	0x010a
        /*095a*/ 	.byte	0xff
	.zero		1


	//   ....[133]....
        /*095c*/ 	.word	0x00009f70
        /*0960*/ 	.word	0x00000000
        /*0964*/ 	.word	0x00000000
        /*0968*/ 	.short	0x010a
        /*096a*/ 	.byte	0xff
	.zero		1


	//   ....[134]....
        /*096c*/ 	.word	0x00009fd0
        /*0970*/ 	.word	0x00000000
        /*0974*/ 	.word	0x00000000
        /*0978*/ 	.short	0x010a
        /*097a*/ 	.byte	0xff
	.zero		1


	//   ....[135]....
        /*097c*/ 	.word	0x0000a020
        /*0980*/ 	.word	0x00000002
        /*0984*/ 	.word	0x00000150
        /*0988*/ 	.short	0x010a
        /*098a*/ 	.byte	0xff
	.zero		1


	//   ....[136]....
        /*098c*/ 	.word	0x0000a080
        /*0990*/ 	.word	0x00000002
        /*0994*/ 	.word	0x00000100
        /*0998*/ 	.short	0x010a
        /*099a*/ 	.byte	0xff
	.zero		1


	//   ....[137]....
        /*099c*/ 	.word	0x0000a0d0
        /*09a0*/ 	.word	0x00000002
        /*09a4*/ 	.word	0x000000f0
        /*09a8*/ 	.short	0x010a
        /*09aa*/ 	.byte	0xff
	.zero		1


	//   ....[138]....
        /*09ac*/ 	.word	0x0000a130
        /*09b0*/ 	.word	0x00000000
        /*09b4*/ 	.word	0x00000100
        /*09b8*/ 	.short	0x010a
        /*09ba*/ 	.byte	0xff
	.zero		1


	//   ....[139]....
        /*09bc*/ 	.word	0x0000a180
        /*09c0*/ 	.word	0x00000000
        /*09c4*/ 	.word	0x000000f0
        /*09c8*/ 	.short	0x010a
        /*09ca*/ 	.byte	0xff
	.zero		1


	//   ....[140]....
        /*09cc*/ 	.word	0x0000a1e0
        /*09d0*/ 	.word	0x00000003
        /*09d4*/ 	.word	0x00000130
        /*09d8*/ 	.short	0x010a
        /*09da*/ 	.byte	0xff
	.zero		1


	//   ....[141]....
        /*09dc*/ 	.word	0x0000a240
        /*09e0*/ 	.word	0x00000000
        /*09e4*/ 	.word	0x00000000
        /*09e8*/ 	.short	0x010a
        /*09ea*/ 	.byte	0xff
	.zero		1


	//   ....[142]....
        /*09ec*/ 	.word	0x0000a2a0
        /*09f0*/ 	.word	0x00000000
        /*09f4*/ 	.word	0x00000000
        /*09f8*/ 	.short	0x010a
        /*09fa*/ 	.byte	0xff
	.zero		1


	//   ....[143]....
        /*09fc*/ 	.word	0x0000a300
        /*0a00*/ 	.word	0x00000000
        /*0a04*/ 	.word	0x00000000
        /*0a08*/ 	.short	0x010a
        /*0a0a*/ 	.byte	0xff
	.zero		1


	//   ....[144]....
        /*0a0c*/ 	.word	0x0000a360
        /*0a10*/ 	.word	0x00000000
        /*0a14*/ 	.word	0x00000000
        /*0a18*/ 	.short	0x010a
        /*0a1a*/ 	.byte	0xff
	.zero		1


	//   ....[145]....
        /*0a1c*/ 	.word	0x0000a3c0
        /*0a20*/ 	.word	0x00000000
        /*0a24*/ 	.word	0x00000000
        /*0a28*/ 	.short	0x010a
        /*0a2a*/ 	.byte	0xff
	.zero		1


	//   ....[146]....
        /*0a2c*/ 	.word	0x0000a410
        /*0a30*/ 	.word	0x00000008
        /*0a34*/ 	.word	0x000000f0
        /*0a38*/ 	.short	0x010a
        /*0a3a*/ 	.byte	0xff
	.zero		1


	//   ....[147]....
        /*0a3c*/ 	.word	0x0000a470
        /*0a40*/ 	.word	0x00000000
        /*0a44*/ 	.word	0x000000e8
        /*0a48*/ 	.short	0x010a
        /*0a4a*/ 	.byte	0xff
	.zero		1


	//   ....[148]....
        /*0a4c*/ 	.word	0x0000a4d0
        /*0a50*/ 	.word	0x00000005
        /*0a54*/ 	.word	0x000000c0
        /*0a58*/ 	.short	0x010a
        /*0a5a*/ 	.byte	0xff
	.zero		1


	//   ....[149]....
        /*0a5c*/ 	.word	0x0000a530
        /*0a60*/ 	.word	0x00000005
        /*0a64*/ 	.word	0x000000c8
        /*0a68*/ 	.short	0x010a
        /*0a6a*/ 	.byte	0xff
	.zero		1


	//   ....[150]....
        /*0a6c*/ 	.word	0x0000a590
        /*0a70*/ 	.word	0x00000005
        /*0a74*/ 	.word	0x000000d0
        /*0a78*/ 	.short	0x010a
        /*0a7a*/ 	.byte	0xff
	.zero		1


	//   ....[151]....
        /*0a7c*/ 	.word	0x0000a5f0
        /*0a80*/ 	.word	0x00000005
        /*0a84*/ 	.word	0x000000d8
        /*0a88*/ 	.short	0x010a
        /*0a8a*/ 	.byte	0xff
	.zero		1


	//   ....[152]....
        /*0a8c*/ 	.word	0x0000a650
        /*0a90*/ 	.word	0x00000000
        /*0a94*/ 	.word	0x000000c0
        /*0a98*/ 	.short	0x010a
        /*0a9a*/ 	.byte	0xff
	.zero		1


	//   ....[153]....
        /*0a9c*/ 	.word	0x0000a6b0
        /*0aa0*/ 	.word	0x00000000
        /*0aa4*/ 	.word	0x000000c8
        /*0aa8*/ 	.short	0x010a
        /*0aaa*/ 	.byte	0xff
	.zero		1


	//   ....[154]....
        /*0aac*/ 	.word	0x0000a710
        /*0ab0*/ 	.word	0x00000000
        /*0ab4*/ 	.word	0x000000d0
        /*0ab8*/ 	.short	0x010a
        /*0aba*/ 	.byte	0xff
	.zero		1


	//   ....[155]....
        /*0abc*/ 	.word	0x0000a760
        /*0ac0*/ 	.word	0x00000003
        /*0ac4*/ 	.word	0x000000f0
        /*0ac8*/ 	.short	0x010a
        /*0aca*/ 	.byte	0xff
	.zero		1


	//   ....[156]....
        /*0acc*/ 	.word	0x0000a7b0
        /*0ad0*/ 	.word	0x00000002
        /*0ad4*/ 	.word	0x000000a0
        /*0ad8*/ 	.short	0x010a
        /*0ada*/ 	.byte	0xff
	.zero		1


	//   ....[157]....
        /*0adc*/ 	.word	0x0000a800
        /*0ae0*/ 	.word	0x00000047
        /*0ae4*/ 	.word	0x00000110
        /*0ae8*/ 	.short	0x010a
        /*0aea*/ 	.byte	0xff
	.zero		1


	//   ....[158]....
        /*0aec*/ 	.word	0x0000a850
        /*0af0*/ 	.word	0x00000070
        /*0af4*/ 	.word	0x000000a0
        /*0af8*/ 	.short	0x010a
        /*0afa*/ 	.byte	0xff
	.zero		1


	//   ....[159]....
        /*0afc*/ 	.word	0x0000a8a0
        /*0b00*/ 	.word	0x00000070
        /*0b04*/ 	.word	0x000000a0
        /*0b08*/ 	.short	0x010a
        /*0b0a*/ 	.byte	0xff
	.zero		1


	//   ....[160]....
        /*0b0c*/ 	.word	0x0000a8f0
        /*0b10*/ 	.word	0x00000066
        /*0b14*/ 	.word	0x000000a0
        /*0b18*/ 	.short	0x010a
        /*0b1a*/ 	.byte	0xff
	.zero		1


	//----- nvinfo : EIATTR_NUM_MBARRIERS
	.align		4
.L_48:
        /*0b1c*/ 	.byte	0x03, 0x38
        /*0b1e*/ 	.short	0x002e


	//----- nvinfo : EIATTR_EXIT_INSTR_OFFSETS
	.align		4
        /*0b20*/ 	.byte	0x04, 0x1c
        /*0b22*/ 	.short	(.L_50 - .L_49)


	//   ....[0]....
.L_49:
        /*0b24*/ 	.word	0x00002db0


	//   ....[1]....
        /*0b28*/ 	.word	0x000032c0


	//   ....[2]....
        /*0b2c*/ 	.word	0x00003320


	//   ....[3]....
        /*0b30*/ 	.word	0x000041c0


	//   ....[4]....
        /*0b34*/ 	.word	0x000053e0


	//   ....[5]....
        /*0b38*/ 	.word	0x00005420


	//   ....[6]....
        /*0b3c*/ 	.word	0x00009b50


	//----- nvinfo : EIATTR_MAX_THREADS
	.align		4
.L_50:
        /*0b40*/ 	.byte	0x04, 0x05
        /*0b42*/ 	.short	(.L_52 - .L_51)
.L_51:
        /*0b44*/ 	.word	0x00000100
        /*0b48*/ 	.word	0x00000001
        /*0b4c*/ 	.word	0x00000001


	//----- nvinfo : EIATTR_CRS_STACK_SIZE
	.align		4
.L_52:
        /*0b50*/ 	.byte	0x04, 0x1e
        /*0b52*/ 	.short	(.L_54 - .L_53)
.L_53:
        /*0b54*/ 	.word	0x00000000


	//----- nvinfo : EIATTR_CBANK_PARAM_SIZE
	.align		4
.L_54:
        /*0b58*/ 	.byte	0x03, 0x19
        /*0b5a*/ 	.short	0x0800


	//----- nvinfo : EIATTR_PARAM_CBANK
	.align		4
        /*0b5c*/ 	.byte	0x04, 0x0a
        /*0b5e*/ 	.short	(.L_56 - .L_55)
	.align		4
.L_55:
        /*0b60*/ 	.word	index@(.nv.constant0._ZN7cutlass13device_kernelINS_4gemm6kernel13GemmUniversalIN4cute5tupleIJiiiiEEENS1_10collective13CollectiveMmaINS1_35MainloopSm100TmaUmmaWarpSpecializedILi10ELi2ELi4ENS5_IJNS4_1CILi4EEENSA_ILi1EEESC_EEEEENS5_IJNSA_ILi64EEENSA_ILi256EEESF_EEENS_12float_e5m2_tENS5_IJlSC_lEEESI_SJ_NS4_8TiledMMAINS4_8MMA_AtomIJNS4_10MMA_TraitsINS4_19SM100_MMA_F8F6F4_SSEJSI_SI_fSF_SG_NS4_17integral_constantINS4_4UMMA5MajorELSQ_0EEESR_NSO_INSP_7ScaleInELSS_0EEEST_EEEEEENS4_6LayoutINS5_IJSC_SC_SC_EEENS5_IJNSA_ILi0EEESY_SY_EEEEENS5_IJNS4_10UnderscoreES11_S11_EEEEENS4_13SM90_TMA_LOADENS4_14ComposedLayoutINS4_7SwizzleILi2ELi4ELi3EEENS4_18smem_ptr_flag_bitsILi8EEENSW_INS5_IJNSA_ILi8EEESF_EEENS5_IJSF_SC_EEEEEEEvNS4_8identityENS4_23SM90_TMA_LOAD_MULTICASTES1E_vS1F_EENS_8epilogue10collective18CollectiveEpilogueINS1I_23Sm100TmaWarpSpecializedILi4ELi2ELi32ELb0ELb0EEEJSH_NS5_IJNSW_ISF_SC_EES1N_EEESI_SJ_SI_SJ_NS1I_6fusion15FusionCallbacksIS1M_NS1P_17LinearCombinationISI_fSI_fLNS_15FloatRoundStyleE2EEESH_S1O_JEEENS4_5SM1004TMEM4LOAD26SM100_TMEM_LOAD_16dp32b32xES14_S1E_NS4_39AutoVectorizingCopyWithAssumedAlignmentILi128EEENS4_14SM90_TMA_STOREES1E_S20_S20_EEEvvEEEEvNT_6ParamsE)
        /*0b64*/ 	.short	0x0380
        /*0b66*/ 	.short	0x0800


	//----- nvinfo : EIATTR_SW_WAR
	.align		4
.L_56:
        /*0b68*/ 	.byte	0x04, 0x36
        /*0b6a*/ 	.short	(.L_58 - .L_57)
.L_57:
        /*0b6c*/ 	.word	0x00000008
.L_58:


//--------------------- .nv.callgraph             --------------------------
	.section	.nv.callgraph,"",@"SHT_CUDA_CALLGRAPH"
	.align	4
	.sectionentsize	8
	.align		4
        /*0000*/ 	.word	0x00000000
	.align		4
        /*0004*/ 	.word	0xffffffff
	.align		4
        /*0008*/ 	.word	index@(_ZN7cutlass13device_kernelINS_4gemm6kernel13GemmUniversalIN4cute5tupleIJiiiiEEENS1_10collective13CollectiveMmaINS1_35MainloopSm100TmaUmmaWarpSpecializedILi10ELi2ELi4ENS5_IJNS4_1CILi4EEENSA_ILi1EEESC_EEEEENS5_IJNSA_ILi64EEENSA_ILi256EEESF_EEENS_12float_e5m2_tENS5_IJlSC_lEEESI_SJ_NS4_8TiledMMAINS4_8MMA_AtomIJNS4_10MMA_TraitsINS4_19SM100_MMA_F8F6F4_SSEJSI_SI_fSF_SG_NS4_17integral_constantINS4_4UMMA5MajorELSQ_0EEESR_NSO_INSP_7ScaleInELSS_0EEEST_EEEEEENS4_6LayoutINS5_IJSC_SC_SC_EEENS5_IJNSA_ILi0EEESY_SY_EEEEENS5_IJNS4_10UnderscoreES11_S11_EEEEENS4_13SM90_TMA_LOADENS4_14ComposedLayoutINS4_7SwizzleILi2ELi4ELi3EEENS4_18smem_ptr_flag_bitsILi8EEENSW_INS5_IJNSA_ILi8EEESF_EEENS5_IJSF_SC_EEEEEEEvNS4_8identityENS4_23SM90_TMA_LOAD_MULTICASTES1E_vS1F_EENS_8epilogue10collective18CollectiveEpilogueINS1I_23Sm100TmaWarpSpecializedILi4ELi2ELi32ELb0ELb0EEEJSH_NS5_IJNSW_ISF_SC_EES1N_EEESI_SJ_SI_SJ_NS1I_6fusion15FusionCallbacksIS1M_NS1P_17LinearCombinationISI_fSI_fLNS_15FloatRoundStyleE2EEESH_S1O_JEEENS4_5SM1004TMEM4LOAD26SM100_TMEM_LOAD_16dp32b32xES14_S1E_NS4_39AutoVectorizingCopyWithAssumedAlignmentILi128EEENS4_14SM90_TMA_STOREES1E_S20_S20_EEEvvEEEEvNT_6ParamsE)
	.align		4
        /*000c*/ 	.word	index@(__assertfail)
	.align		4
        /*0010*/ 	.word	0x00000000
	.align		4
        /*0014*/ 	.word	0xfffffffe
	.align		4
        /*0018*/ 	.word	0x00000000
	.align		4
        /*001c*/ 	.word	0xfffffffd
	.align		4
        /*0020*/ 	.word	0x00000000
	.align		4
        /*0024*/ 	.word	0xfffffffc


//--------------------- .nv.constant4             --------------------------
	.section	.nv.constant4,"a",@progbits
	.align	8
	.align		8
.nv.constant4:
        /*0000*/ 	.dword	__assertfail
	.align		8
        /*0008*/ 	.dword	__unnamed_1
	.align		8
        /*0010*/ 	.dword	__unnamed_2
	.align		8
        /*0018*/ 	.dword	__unnamed_3
	.align		8
        /*0020*/ 	.dword	_ZN40_INTERNAL_956dbf01_4_k_cu_a3b38d67_336434cuda3std3__45__cpo5beginE
	.align		8
        /*0028*/ 	.dword	_ZN40_INTERNAL_956dbf01_4_k_cu_a3b38d67_336434cuda3std3__45__cpo3endE
	.align		8
        /*0030*/ 	.dword	_ZN40_INTERNAL_956dbf01_4_k_cu_a3b38d67_336434cuda3std3__45__cpo6cbeginE
	.align		8
        /*0038*/ 	.dword	_ZN40_INTERNAL_956dbf01_4_k_cu_a3b38d67_336434cuda3std3__45__cpo4cendE
	.align		8
        /*0040*/ 	.dword	_ZN40_INTERNAL_956dbf01_4_k_cu_a3b38d67_336434cuda3std3__442_GLOBAL__N__956dbf01_4_k_cu_a3b38d67_336436ignoreE
	.align		8
        /*0048*/ 	.dword	_ZN40_INTERNAL_956dbf01_4_k_cu_a3b38d67_336434cuda3std3__419piecewise_constructE
	.align		8
        /*0050*/ 	.dword	_ZN40_INTERNAL_956dbf01_4_k_cu_a3b38d67_336434cuda3std3__48in_placeE
	.align		8
        /*0058*/ 	.dword	_ZN40_INTERNAL_956dbf01_4_k_cu_a3b38d67_336434cuda3std6ranges3__45__cpo4swapE
	.align		8
        /*0060*/ 	.dword	_ZN40_INTERNAL_956dbf01_4_k_cu_a3b38d67_336434cuda3std6ranges3__45__cpo9iter_moveE
	.align		8
        /*0068*/ 	.dword	_ZN40_INTERNAL_956dbf01_4_k_cu_a3b38d67_336434cute7productE
	.align		8
        /*0070*/ 	.dword	_ZN40_INTERNAL_956dbf01_4_k_cu_a3b38d67_336434cute1_E
	.align		8
        /*0078*/ 	.dword	$str$25
	.align		8
        /*0080*/ 	.dword	$str$26
	.align		8
        /*0088*/ 	.dword	$str$27
	.align		8
        /*0090*/ 	.dword	$str$28


//--------------------- .text._ZN7cutlass13device_kernelINS_4gemm6kernel13GemmUniversalIN4cute5tupleIJiiiiEEENS1_10collective13CollectiveMmaINS1_35MainloopSm100TmaUmmaWarpSpecializedILi10ELi2ELi4ENS5_IJNS4_1CILi4EEENSA_ILi1EEESC_EEEEENS5_IJNSA_ILi64EEENSA_ILi256EEESF_EEENS_12float_e5m2_tENS5_IJlSC_lEEESI_SJ_NS4_8TiledMMAINS4_8MMA_AtomIJNS4_10MMA_TraitsINS4_19SM100_MMA_F8F6F4_SSEJSI_SI_fSF_SG_NS4_17integral_constantINS4_4UMMA5MajorELSQ_0EEESR_NSO_INSP_7ScaleInELSS_0EEEST_EEEEEENS4_6LayoutINS5_IJSC_SC_SC_EEENS5_IJNSA_ILi0EEESY_SY_EEEEENS5_IJNS4_10UnderscoreES11_S11_EEEEENS4_13SM90_TMA_LOADENS4_14ComposedLayoutINS4_7SwizzleILi2ELi4ELi3EEENS4_18smem_ptr_flag_bitsILi8EEENSW_INS5_IJNSA_ILi8EEESF_EEENS5_IJSF_SC_EEEEEEEvNS4_8identityENS4_23SM90_TMA_LOAD_MULTICASTES1E_vS1F_EENS_8epilogue10collective18CollectiveEpilogueINS1I_23Sm100TmaWarpSpecializedILi4ELi2ELi32ELb0ELb0EEEJSH_NS5_IJNSW_ISF_SC_EES1N_EEESI_SJ_SI_SJ_NS1I_6fusion15FusionCallbacksIS1M_NS1P_17LinearCombinationISI_fSI_fLNS_15FloatRoundStyleE2EEESH_S1O_JEEENS4_5SM1004TMEM4LOAD26SM100_TMEM_LOAD_16dp32b32xES14_S1E_NS4_39AutoVectorizingCopyWithAssumedAlignmentILi128EEENS4_14SM90_TMA_STOREES1E_S20_S20_EEEvvEEEEvNT_6ParamsE --------------------------
	.section	.text._ZN7cutlass13device_kernelINS_4gemm6kernel13GemmUniversalIN4cute5tupleIJiiiiEEENS1_10collective13CollectiveMmaINS1_35MainloopSm100TmaUmmaWarpSpecializedILi10ELi2ELi4ENS5_IJNS4_1CILi4EEENSA_ILi1EEESC_EEEEENS5_IJNSA_ILi64EEENSA_ILi256EEESF_EEENS_12float_e5m2_tENS5_IJlSC_lEEESI_SJ_NS4_8TiledMMAINS4_8MMA_AtomIJNS4_10MMA_TraitsINS4_19SM100_MMA_F8F6F4_SSEJSI_SI_fSF_SG_NS4_17integral_constantINS4_4UMMA5MajorELSQ_0EEESR_NSO_INSP_7ScaleInELSS_0EEEST_EEEEEENS4_6LayoutINS5_IJSC_SC_SC_EEENS5_IJNSA_ILi0EEESY_SY_EEEEENS5_IJNS4_10UnderscoreES11_S11_EEEEENS4_13SM90_TMA_LOADENS4_14ComposedLayoutINS4_7SwizzleILi2ELi4ELi3EEENS4_18smem_ptr_flag_bitsILi8EEENSW_INS5_IJNSA_ILi8EEESF_EEENS5_IJSF_SC_EEEEEEEvNS4_8identityENS4_23SM90_TMA_LOAD_MULTICASTES1E_vS1F_EENS_8epilogue10collective18CollectiveEpilogueINS1I_23Sm100TmaWarpSpecializedILi4ELi2ELi32ELb0ELb0EEEJSH_NS5_IJNSW_ISF_SC_EES1N_EEESI_SJ_SI_SJ_NS1I_6fusion15FusionCallbacksIS1M_NS1P_17LinearCombinationISI_fSI_fLNS_15FloatRoundStyleE2EEESH_S1O_JEEENS4_5SM1004TMEM4LOAD26SM100_TMEM_LOAD_16dp32b32xES14_S1E_NS4_39AutoVectorizingCopyWithAssumedAlignmentILi128EEENS4_14SM90_TMA_STOREES1E_S20_S20_EEEvvEEEEvNT_6ParamsE,"ax",@progbits
	.align	128
.text._ZN7cutlass13device_kernelINS_4gemm6kernel13GemmUniversalIN4cute5tupleIJiiiiEEENS1_10collective13CollectiveMmaINS1_35MainloopSm100TmaUmmaWarpSpecializedILi10ELi2ELi4ENS5_IJNS4_1CILi4EEENSA_ILi1EEESC_EEEEENS5_IJNSA_ILi64EEENSA_ILi256EEESF_EEENS_12float_e5m2_tENS5_IJlSC_lEEESI_SJ_NS4_8TiledMMAINS4_8MMA_AtomIJNS4_10MMA_TraitsINS4_19SM100_MMA_F8F6F4_SSEJSI_SI_fSF_SG_NS4_17integral_constantINS4_4UMMA5MajorELSQ_0EEESR_NSO_INSP_7ScaleInELSS_0EEEST_EEEEEENS4_6LayoutINS5_IJSC_SC_SC_EEENS5_IJNSA_ILi0EEESY_SY_EEEEENS5_IJNS4_10UnderscoreES11_S11_EEEEENS4_13SM90_TMA_LOADENS4_14ComposedLayoutINS4_7SwizzleILi2ELi4ELi3EEENS4_18smem_ptr_flag_bitsILi8EEENSW_INS5_IJNSA_ILi8EEESF_EEENS5_IJSF_SC_EEEEEEEvNS4_8identityENS4_23SM90_TMA_LOAD_MULTICASTES1E_vS1F_EENS_8epilogue10collective18CollectiveEpilogueINS1I_23Sm100TmaWarpSpecializedILi4ELi2ELi32ELb0ELb0EEEJSH_NS5_IJNSW_ISF_SC_EES1N_EEESI_SJ_SI_SJ_NS1I_6fusion15FusionCallbacksIS1M_NS1P_17LinearCombinationISI_fSI_fLNS_15FloatRoundStyleE2EEESH_S1O_JEEENS4_5SM1004TMEM4LOAD26SM100_TMEM_LOAD_16dp32b32xES14_S1E_NS4_39AutoVectorizingCopyWithAssumedAlignmentILi128EEENS4_14SM90_TMA_STOREES1E_S20_S20_EEEvvEEEEvNT_6ParamsE:
        .type           _ZN7cutlass13device_kernelINS_4gemm6kernel13GemmUniversalIN4cute5tupleIJiiiiEEENS1_10collective13CollectiveMmaINS1_35MainloopSm100TmaUmmaWarpSpecializedILi10ELi2ELi4ENS5_IJNS4_1CILi4EEENSA_ILi1EEESC_EEEEENS5_IJNSA_ILi64EEENSA_ILi256EEESF_EEENS_12float_e5m2_tENS5_IJlSC_lEEESI_SJ_NS4_8TiledMMAINS4_8MMA_AtomIJNS4_10MMA_TraitsINS4_19SM100_MMA_F8F6F4_SSEJSI_SI_fSF_SG_NS4_17integral_constantINS4_4UMMA5MajorELSQ_0EEESR_NSO_INSP_7ScaleInELSS_0EEEST_EEEEEENS4_6LayoutINS5_IJSC_SC_SC_EEENS5_IJNSA_ILi0EEESY_SY_EEEEENS5_IJNS4_10UnderscoreES11_S11_EEEEENS4_13SM90_TMA_LOADENS4_14ComposedLayoutINS4_7SwizzleILi2ELi4ELi3EEENS4_18smem_ptr_flag_bitsILi8EEENSW_INS5_IJNSA_ILi8EEESF_EEENS5_IJSF_SC_EEEEEEEvNS4_8identityENS4_23SM90_TMA_LOAD_MULTICASTES1E_vS1F_EENS_8epilogue10collective18CollectiveEpilogueINS1I_23Sm100TmaWarpSpecializedILi4ELi2ELi32ELb0ELb0EEEJSH_NS5_IJNSW_ISF_SC_EES1N_EEESI_SJ_SI_SJ_NS1I_6fusion15FusionCallbacksIS1M_NS1P_17LinearCombinationISI_fSI_fLNS_15FloatRoundStyleE2EEESH_S1O_JEEENS4_5SM1004TMEM4LOAD26SM100_TMEM_LOAD_16dp32b32xES14_S1E_NS4_39AutoVectorizingCopyWithAssumedAlignmentILi128EEENS4_14SM90_TMA_STOREES1E_S20_S20_EEEvvEEEEvNT_6ParamsE,@function
        .size           _ZN7cutlass13device_kernelINS_4gemm6kernel13GemmUniversalIN4cute5tupleIJiiiiEEENS1_10collective13CollectiveMmaINS1_35MainloopSm100TmaUmmaWarpSpecializedILi10ELi2ELi4ENS5_IJNS4_1CILi4EEENSA_ILi1EEESC_EEEEENS5_IJNSA_ILi64EEENSA_ILi256EEESF_EEENS_12float_e5m2_tENS5_IJlSC_lEEESI_SJ_NS4_8TiledMMAINS4_8MMA_AtomIJNS4_10MMA_TraitsINS4_19SM100_MMA_F8F6F4_SSEJSI_SI_fSF_SG_NS4_17integral_constantINS4_4UMMA5MajorELSQ_0EEESR_NSO_INSP_7ScaleInELSS_0EEEST_EEEEEENS4_6LayoutINS5_IJSC_SC_SC_EEENS5_IJNSA_ILi0EEESY_SY_EEEEENS5_IJNS4_10UnderscoreES11_S11_EEEEENS4_13SM90_TMA_LOADENS4_14ComposedLayoutINS4_7SwizzleILi2ELi4ELi3EEENS4_18smem_ptr_flag_bitsILi8EEENSW_INS5_IJNSA_ILi8EEESF_EEENS5_IJSF_SC_EEEEEEEvNS4_8identityENS4_23SM90_TMA_LOAD_MULTICASTES1E_vS1F_EENS_8epilogue10collective18CollectiveEpilogueINS1I_23Sm100TmaWarpSpecializedILi4ELi2ELi32ELb0ELb0EEEJSH_NS5_IJNSW_ISF_SC_EES1N_EEESI_SJ_SI_SJ_NS1I_6fusion15FusionCallbacksIS1M_NS1P_17LinearCombinationISI_fSI_fLNS_15FloatRoundStyleE2EEESH_S1O_JEEENS4_5SM1004TMEM4LOAD26SM100_TMEM_LOAD_16dp32b32xES14_S1E_NS4_39AutoVectorizingCopyWithAssumedAlignmentILi128EEENS4_14SM90_TMA_STOREES1E_S20_S20_EEEvvEEEEvNT_6ParamsE,(.L_x_196 - _ZN7cutlass13device_kernelINS_4gemm6kernel13GemmUniversalIN4cute5tupleIJiiiiEEENS1_10collective13CollectiveMmaINS1_35MainloopSm100TmaUmmaWarpSpecializedILi10ELi2ELi4ENS5_IJNS4_1CILi4EEENSA_ILi1EEESC_EEEEENS5_IJNSA_ILi64EEENSA_ILi256EEESF_EEENS_12float_e5m2_tENS5_IJlSC_lEEESI_SJ_NS4_8TiledMMAINS4_8MMA_AtomIJNS4_10MMA_TraitsINS4_19SM100_MMA_F8F6F4_SSEJSI_SI_fSF_SG_NS4_17integral_constantINS4_4UMMA5MajorELSQ_0EEESR_NSO_INSP_7ScaleInELSS_0EEEST_EEEEEENS4_6LayoutINS5_IJSC_SC_SC_EEENS5_IJNSA_ILi0EEESY_SY_EEEEENS5_IJNS4_10UnderscoreES11_S11_EEEEENS4_13SM90_TMA_LOADENS4_14ComposedLayoutINS4_7SwizzleILi2ELi4ELi3EEENS4_18smem_ptr_flag_bitsILi8EEENSW_INS5_IJNSA_ILi8EEESF_EEENS5_IJSF_SC_EEEEEEEvNS4_8identityENS4_23SM90_TMA_LOAD_MULTICASTES1E_vS1F_EENS_8epilogue10collective18CollectiveEpilogueINS1I_23Sm100TmaWarpSpecializedILi4ELi2ELi32ELb0ELb0EEEJSH_NS5_IJNSW_ISF_SC_EES1N_EEESI_SJ_SI_SJ_NS1I_6fusion15FusionCallbacksIS1M_NS1P_17LinearCombinationISI_fSI_fLNS_15FloatRoundStyleE2EEESH_S1O_JEEENS4_5SM1004TMEM4LOAD26SM100_TMEM_LOAD_16dp32b32xES14_S1E_NS4_39AutoVectorizingCopyWithAssumedAlignmentILi128EEENS4_14SM90_TMA_STOREES1E_S20_S20_EEEvvEEEEvNT_6ParamsE)
        .other          _ZN7cutlass13device_kernelINS_4gemm6kernel13GemmUniversalIN4cute5tupleIJiiiiEEENS1_10collective13CollectiveMmaINS1_35MainloopSm100TmaUmmaWarpSpecializedILi10ELi2ELi4ENS5_IJNS4_1CILi4EEENSA_ILi1EEESC_EEEEENS5_IJNSA_ILi64EEENSA_ILi256EEESF_EEENS_12float_e5m2_tENS5_IJlSC_lEEESI_SJ_NS4_8TiledMMAINS4_8MMA_AtomIJNS4_10MMA_TraitsINS4_19SM100_MMA_F8F6F4_SSEJSI_SI_fSF_SG_NS4_17integral_constantINS4_4UMMA5MajorELSQ_0EEESR_NSO_INSP_7ScaleInELSS_0EEEST_EEEEEENS4_6LayoutINS5_IJSC_SC_SC_EEENS5_IJNSA_ILi0EEESY_SY_EEEEENS5_IJNS4_10UnderscoreES11_S11_EEEEENS4_13SM90_TMA_LOADENS4_14ComposedLayoutINS4_7SwizzleILi2ELi4ELi3EEENS4_18smem_ptr_flag_bitsILi8EEENSW_INS5_IJNSA_ILi8EEESF_EEENS5_IJSF_SC_EEEEEEEvNS4_8identityENS4_23SM90_TMA_LOAD_MULTICASTES1E_vS1F_EENS_8epilogue10collective18CollectiveEpilogueINS1I_23Sm100TmaWarpSpecializedILi4ELi2ELi32ELb0ELb0EEEJSH_NS5_IJNSW_ISF_SC_EES1N_EEESI_SJ_SI_SJ_NS1I_6fusion15FusionCallbacksIS1M_NS1P_17LinearCombinationISI_fSI_fLNS_15FloatRoundStyleE2EEESH_S1O_JEEENS4_5SM1004TMEM4LOAD26SM100_TMEM_LOAD_16dp32b32xES14_S1E_NS4_39AutoVectorizingCopyWithAssumedAlignmentILi128EEENS4_14SM90_TMA_STOREES1E_S20_S20_EEEvvEEEEvNT_6ParamsE,@"STO_CUDA_ENTRY STV_DEFAULT"
_ZN7cutlass13device_kernelINS_4gemm6kernel13GemmUniversalIN4cute5tupleIJiiiiEEENS1_10collective13CollectiveMmaINS1_35MainloopSm100TmaUmmaWarpSpecializedILi10ELi2ELi4ENS5_IJNS4_1CILi4EEENSA_ILi1EEESC_EEEEENS5_IJNSA_ILi64EEENSA_ILi256EEESF_EEENS_12float_e5m2_tENS5_IJlSC_lEEESI_SJ_NS4_8TiledMMAINS4_8MMA_AtomIJNS4_10MMA_TraitsINS4_19SM100_MMA_F8F6F4_SSEJSI_SI_fSF_SG_NS4_17integral_constantINS4_4UMMA5MajorELSQ_0EEESR_NSO_INSP_7ScaleInELSS_0EEEST_EEEEEENS4_6LayoutINS5_IJSC_SC_SC_EEENS5_IJNSA_ILi0EEESY_SY_EEEEENS5_IJNS4_10UnderscoreES11_S11_EEEEENS4_13SM90_TMA_LOADENS4_14ComposedLayoutINS4_7SwizzleILi2ELi4ELi3EEENS4_18smem_ptr_flag_bitsILi8EEENSW_INS5_IJNSA_ILi8EEESF_EEENS5_IJSF_SC_EEEEEEEvNS4_8identityENS4_23SM90_TMA_LOAD_MULTICASTES1E_vS1F_EENS_8epilogue10collective18CollectiveEpilogueINS1I_23Sm100TmaWarpSpecializedILi4ELi2ELi32ELb0ELb0EEEJSH_NS5_IJNSW_ISF_SC_EES1N_EEESI_SJ_SI_SJ_NS1I_6fusion15FusionCallbacksIS1M_NS1P_17LinearCombinationISI_fSI_fLNS_15FloatRoundStyleE2EEESH_S1O_JEEENS4_5SM1004TMEM4LOAD26SM100_TMEM_LOAD_16dp32b32xES14_S1E_NS4_39AutoVectorizingCopyWithAssumedAlignmentILi128EEENS4_14SM90_TMA_STOREES1E_S20_S20_EEEvvEEEEvNT_6ParamsE:
[----:B------:R-:W1:Y:S01]  /*0000*/  LDC R1, c[0x0][0x37c] ;  /* 0x0000df00ff017b82 */ /* 0x000e620000000800 */
[----:B------:R-:W2:Y:S01]  /*0010*/  S2R R95, SR_TID.X ;  /* 0x00000000005f7919 */ /* 0x000ea20000002100 */
[----:B------:R-:W3:Y:S01]  /*0020*/  LDCU.64 UR8, c[0x0][0x890] ;  /* 0x00011200ff0877ac */ /* 0x000ee20008000a00 */
[----:B------:R-:W-:Y:S02]  /*0030*/  PRMT R85, RZ, 0x7610, R85 ;  /* 0x00007610ff557816 */ /* 0x000fe40000000055 */
[----:B------:R-:W-:Y:S01]  /*0040*/  ELECT P3, URZ, PT ;  /* 0x0000000000ff782f */ /* 0x000fe20003860000 */
[----:B---3--:R-:W-:-:S04]  /*0050*/  UISETP.NE.U32.AND UP0, UPT, UR8, URZ, UPT ;  /* 0x000000ff0800728c */ /* 0x008fc8000bf05070 */
[----:B------:R-:W-:Y:S01]  /*0060*/  UISETP.NE.AND.EX UP0, UPT, UR9, URZ, UPT, UP0 ;  /* 0x000000ff0900728c */ /* 0x000fe2000bf05300 */
[----:B--2---:R-:W-:-:S05]  /*0070*/  SHF.R.U32.HI R86, RZ, 0x5, R95 ;  /* 0x00000005ff567819 */ /* 0x004fca000001165f */
[----:B------:R-:W2:Y:S02]  /*0080*/  SHFL.IDX PT, R0, R86, RZ, 0x1f ;  /* 0x00001fff56007589 */ /* 0x000ea400000e0000 */
[----:B--2---:R-:W-:Y:S01]  /*0090*/  R2UR UR18, R0 ;  /* 0x00000000001272ca */ /* 0x004fe200000e0000 */
[----:B-1----:R-:W-:-:S14]  /*00a0*/  BRA.U UP0, `(.L_x_0) ;  /* 0x0000000100307547 */ /* 0x002fdc000b800000 */
[----:B------:R-:W1:Y:S02]  /*00b0*/  LDCU.64 UR4, c[0x0][0x888] ;  /* 0x00011100ff0477ac */ /* 0x000e640008000a00 */
[----:B-1----:R-:W-:-:S04]  /*00c0*/  UISETP.NE.U32.AND UP0, UPT, UR4, URZ, UPT ;  /* 0x000000ff0400728c */ /* 0x002fc8000bf05070 */
[----:B------:R-:W-:-:S09]  /*00d0*/  UISETP.NE.AND.EX UP0, UPT, UR5, URZ, UPT, UP0 ;  /* 0x000000ff0500728c */ /* 0x000fd2000bf05300 */
[----:B------:R-:W-:Y:S05]  /*00e0*/  BRA.U !UP0, `(.L_x_1) ;  /* 0x0000000108147547 */ /* 0x000fea000b800000 */
[----:B------:R-:W1:Y:S01]  /*00f0*/  LDC.64 R2, c[0x0][0x888] ;  /* 0x00022200ff027b82 */ /* 0x000e620000000a00 */
[----:B------:R-:W1:Y:S02]  /*0100*/  LDCU.64 UR4, c[0x0][0x358] ;  /* 0x00006b00ff0477ac */ /* 0x000e640008000a00 */
[----:B-1----:R1:W5:Y:S01]  /*0110*/  LDG.E R41, desc[UR4][R2.64] ;  /* 0x0000000402297981 */ /* 0x002362000c1e1900 */
[----:B------:R-:W-:Y:S01]  /*0120*/  HFMA2 R85, -RZ, RZ, 0, 5.9604644775390625e-08 ;  /* 0x00000001ff557431 */ /* 0x000fe200000001ff */
[----:B------:R-:W-:Y:S05]  /*0130*/  BRA `(.L_x_0) ;  /* 0x00000000000c7947 */ /* 0x000fea0003800000 */
.L_x_1:
[----:B------:R-:W1:Y:S01]  /*0140*/  LDCU UR4, c[0x0][0x880] ;  /* 0x00011000ff0477ac */ /* 0x000e620008000800 */
[----:B------:R-:W-:Y:S01]  /*0150*/  HFMA2 R85, -RZ, RZ, 0, 5.9604644775390625e-08 ;  /* 0x00000001ff557431 */ /* 0x000fe200000001ff */
[----:B-1----:R-:W-:-:S07]  /*0160*/  MOV R41, UR4 ;  /* 0x0000000400297c02 */ /* 0x002fce0008000f00 */
.L_x_0:
[----:B------:R-:W2:Y:S02]  /*0170*/  LDCU.64 UR4, c[0x0][0x8b0] ;  /* 0x00011600ff0477ac */ /* 0x000ea40008000a00 */
[----:B--2---:R-:W-:-:S04]  /*0180*/  UISETP.NE.U32.AND UP0, UPT, UR4, URZ, UPT ;  /* 0x000000ff0400728c */ /* 0x004fc8000bf05070 */
[----:B------:R-:W-:-:S09]  /*0190*/  UISETP.NE.AND.EX UP0, UPT, UR5, URZ, UPT, UP0 ;  /* 0x000000ff0500728c */ /* 0x000fd2000bf05300 */
[----:B------:R-:W-:Y:S05]  /*01a0*/  BRA.U UP0, `(.L_x_2) ;  /* 0x0000000100287547 */ /* 0x000fea000b800000 */
[----:B------:R-:W2:Y:S02]  /*01b0*/  LDCU.64 UR4, c[0x0][0x8a8] ;  /* 0x00011500ff0477ac */ /* 0x000ea40008000a00 */
[----:B--2---:R-:W-:-:S04]  /*01c0*/  UISETP.NE.U32.AND UP0, UPT, UR4, URZ, UPT ;  /* 0x000000ff0400728c */ /* 0x004fc8000bf05070 */
[----:B------:R-:W-:-:S09]  /*01d0*/  UISETP.NE.AND.EX UP0, UPT, UR5, URZ, UPT, UP0 ;  /* 0x000000ff0500728c */ /* 0x000fd2000bf05300 */
[----:B------:R-:W-:Y:S05]  /*01e0*/  BRA.U !UP0, `(.L_x_3) ;  /* 0x0000000108107547 */ /* 0x000fea000b800000 */
[----:B------:R-:W2:Y:S01]  /*01f0*/  LDC.64 R38, c[0x0][0x8a8] ;  /* 0x00022a00ff267b82 */ /* 0x000ea20000000a00 */
[----:B------:R-:W2:Y:S02]  /*0200*/  LDCU.64 UR4, c[0x0][0x358] ;  /* 0x00006b00ff0477ac */ /* 0x000ea40008000a00 */
[----:B--2---:R2:W5:Y:S01]  /*0210*/  LDG.E R38, desc[UR4][R38.64] ;  /* 0x0000000426267981 */ /* 0x004562000c1e1900 */
[----:B------:R-:W-:Y:S05]  /*0220*/  BRA `(.L_x_2) ;  /* 0x0000000000087947 */ /* 0x000fea0003800000 */
.L_x_3:
[----:B------:R-:W2:Y:S02]  /*0230*/  LDCU UR4, c[0x0][0x8a0] ;  /* 0x00011400ff0477ac */ /* 0x000ea40008000800 */
[----:B--2---:R-:W-:Y:S02]  /*0240*/  MOV R38, UR4 ;  /* 0x0000000400267c02 */ /* 0x004fe40008000f00 */
.L_x_2:
[----:B------:R-:W-:Y:S01]  /*0250*/  IMAD.U32 R0, RZ, RZ, UR18 ;  /* 0x00000012ff007e24 */ /* 0x000fe2000f8e00ff */
[----:B------:R-:W-:Y:S04]  /*0260*/  BSSY.RECONVERGENT B0, `(.L_x_4) ;  /* 0x000000c000007945 */ /* 0x000fe80003800200 */
[C---:B------:R-:W-:Y:S02]  /*0270*/  ISETP.NE.OR P1, PT, R0.reuse, 0x1, !P3 ;  /* 0x000000010000780c */ /* 0x040fe40005f25670 */
[----:B------:R-:W-:-:S11]  /*0280*/  ISETP.NE.OR P0, PT, R0, 0x3, !P3 ;  /* 0x000000030000780c */ /* 0x000fd60005f05670 */
[----:B------:R-:W-:Y:S05]  /*0290*/  @P1 BRA `(.L_x_5) ;  /* 0x0000000000201947 */ /* 0x000fea0003800000 */
[----:B------:R-:W3:Y:S02]  /*02a0*/  LDCU.64 UR4, c[0x0][0x348] ;  /* 0x00006900ff0477ac */ /* 0x000ee40008000a00 */
[----:B---3--:R-:W-:Y:S02]  /*02b0*/  UIADD3 UR6, UP1, UPT, UR4, 0x80, URZ ;  /* 0x0000008004067890 */ /* 0x008fe4000ff3e0ff */
[----:B------:R-:W-:Y:S02]  /*02c0*/  UIADD3 UR4, UP0, UPT, UR4, 0x180, URZ ;  /* 0x0000018004047890 */ /* 0x000fe4000ff1e0ff */
[----:B------:R-:W-:Y:S02]  /*02d0*/  UIADD3.X UR7, UPT, UPT, URZ, UR5, URZ, UP1, !UPT ;  /* 0x00000005ff077290 */ /* 0x000fe40008ffe4ff */
[----:B------:R-:W-:-:S07]  /*02e0*/  UIADD3.X UR5, UPT, UPT, URZ, UR5, URZ, UP0, !UPT ;  /* 0x00000005ff057290 */ /* 0x000fce00087fe4ff */
[----:B------:R3:W-:Y:S02]  /*02f0*/  UTMACCTL.PF [UR6] ;  /* 0x00000000060079b9 */ /* 0x0007e40008040000 */
[----:B------:R3:W-:Y:S02]  /*0300*/  UTMACCTL.PF [UR4] ;  /* 0x00000000040079b9 */ /* 0x0007e40008040000 */
[----:B---3--:R-:W-:Y:S01]  /*0310*/  NOP ;  /* 0x0000000000007918 */ /* 0x008fe20000000000 */
.L_x_5:
[----:B------:R-:W-:Y:S05]  /*0320*/  BSYNC.RECONVERGENT B0 ;  /* 0x0000000000007941 */ /* 0x000fea0003800200 */
.L_x_4:
[----:B------:R-:W-:Y:S04]  /*0330*/  BSSY.RECONVERGENT B0, `(.L_x_6) ;  /* 0x000000a000007945 */ /* 0x000fe80003800200 */
        /* <DEDUP_REMOVED lines=9> */
.L_x_7:
[----:B------:R-:W-:Y:S05]  /*03d0*/  BSYNC.RECONVERGENT B0 ;  /* 0x0000000000007941 */ /* 0x000fea0003800200 */
.L_x_6:
[----:B------:R-:W3:Y:S01]  /*03e0*/  LDCU.64 UR4, c[0x0][0x888] ;  /* 0x00011100ff0477ac */ /* 0x000ee20008000a00 */
[----:B------:R-:W-:Y:S02]  /*03f0*/  UISETP.EQ.U32.AND UP2, UPT, UR8, URZ, UPT ;  /* 0x000000ff0800728c */ /* 0x000fe4000bf42070 */
[----:B------:R-:W-:Y:S02]  /*0400*/  UPLOP3.LUT UP3, UPT, UPT, UPT, UPT, 0x80, 0x8 ;  /* 0x000000000008789c */ /* 0x000fe40003f6f070 */
[----:B---3--:R-:W-:-:S04]  /*0410*/  UISETP.NE.U32.AND UP0, UPT, UR4, URZ, UPT ;  /* 0x000000ff0400728c */ /* 0x008fc8000bf05070 */
[----:B------:R-:W-:-:S04]  /*0420*/  UISETP.NE.AND.EX UP1, UPT, UR5, URZ, UPT, UP0 ;  /* 0x000000ff0500728c */ /* 0x000fc8000bf25300 */
[----:B------:R-:W-:-:S04]  /*0430*/  UISETP.EQ.OR.EX UP4, UPT, UR9, URZ, !UP1, UP2 ;  /* 0x000000ff0900728c */ /* 0x000fc8000cf82720 */
[----:B------:R-:W-:-:S06]  /*0440*/  UP2UR UR4, UPR, URZ, 0x10 ;  /* 0x00000010ff047883 */ /* 0x000fcc0008000000 */
[----:B------:R-:W-:Y:S01]  /*0450*/  MOV R88, UR4 ;  /* 0x0000000400587c02 */ /* 0x000fe20008000f00 */
[----:B------:R-:W-:Y:S06]  /*0460*/  BRA.U !UP4, `(.L_x_8) ;  /* 0x000000010c207547 */ /* 0x000fec000b800000 */
[----:B------:R-:W-:Y:S01]  /*0470*/  UISETP.NE.U32.AND UP2, UPT, UR8, URZ, UPT ;  /* 0x000000ff0800728c */ /* 0x000fe2000bf45070 */
[----:B-----5:R-:W-:Y:S01]  /*0480*/  FSETP.NEU.AND P0, PT, R41, RZ, PT ;  /* 0x000000ff2900720b */ /* 0x020fe20003f0d000 */
[----:B------:R-:W-:Y:S02]  /*0490*/  USEL UR4, URZ, 0xffffffff, UP1 ;  /* 0xffffffffff047887 */ /* 0x000fe40008800000 */
[----:B------:R-:W-:-:S10]  /*04a0*/  UISETP.NE.AND.EX UP2, UPT, UR9, URZ, UPT, UP2 ;  /* 0x000000ff0900728c */ /* 0x000fd4000bf45320 */
[----:B------:R-:W-:Y:S01]  /*04b0*/  VOTEU.ANY UP0, P0 ;  /* 0x0000000000ff7886 */ /* 0x000fe20000000100 */
[----:B------:R-:W-:-:S04]  /*04c0*/  @!UP2 USEL UR4, URZ, 0xffffffff, UP0 ;  /* 0xffffffffff04a887 */ /* 0x000fc80008000000 */
[----:B------:R-:W-:-:S04]  /*04d0*/  ULOP3.LUT UR4, UR4, 0x1, URZ, 0xc0, !UPT ;  /* 0x0000000104047892 */ /* 0x000fc8000f8ec0ff */
[----:B------:R-:W-:-:S11]  /*04e0*/  UISETP.NE.U32.AND UP3, UPT, UR4, 0x1, UPT ;  /* 0x000000010400788c */ /* 0x000fd6000bf65070 */
.L_x_8:
[----:B-1----:R-:W1:Y:S02]  /*04f0*/  SHFL.IDX PT, R2, R86, RZ, 0x1f ;  /* 0x00001fff56027589 */ /* 0x002e6400000e0000 */
[----:B-1----:R-:W-:-:S13]  /*0500*/  ISETP.NE.AND P0, PT, R2, RZ, PT ;  /* 0x000000ff0200720c */ /* 0x002fda0003f05270 */
[----:B------:R-:W-:Y:S05]  /*0510*/  @P0 BRA `(.L_x_9) ;  /* 0x0000000000940947 */ /* 0x000fea0003800000 */
[----:B------:R-:W-:Y:S01]  /*0520*/  ELECT P0, URZ, PT ;  /* 0x0000000000ff782f */ /* 0x000fe20003800000 */
[----:B------:R-:W-:-:S12]  /*0530*/  BSSY.RECONVERGENT B0, `(.L_x_9) ;  /* 0x0000023000007945 */ /* 0x000fd80003800200 */
[----:B------:R-:W-:Y:S05]  /*0540*/  @!P0 BRA `(.L_x_10) ;  /* 0x0000000000848947 */ /* 0x000fea0003800000 */
[----:B------:R-:W1:Y:S01]  /*0550*/  S2UR UR4, SR_CgaCtaId ;  /* 0x00000000000479c3 */ /* 0x000e620000008800 */
[----:B------:R-:W-:Y:S01]  /*0560*/  UMOV UR5, 0x400 ;  /* 0x0000040000057882 */ /* 0x000fe20000000000 */
[----:B------:R-:W-:Y:S01]  /*0570*/  UMOV UR8, 0x1 ;  /* 0x0000000100087882 */ /* 0x000fe20000000000 */
[----:B------:R-:W-:Y:S01]  /*0580*/  UMOV UR6, 0x4 ;  /* 0x0000000400067882 */ /* 0x000fe20000000000 */
[----:B------:R-:W-:-:S04]  /*0590*/  UIADD3 UR8, UPT, UPT, -UR8, 0x100000, URZ ;  /* 0x0010000008087890 */ /* 0x000fc8000fffe1ff */
[----:B------:R-:W-:Y:S02]  /*05a0*/  USHF.L.U32 UR9, UR8, 0xb, URZ ;  /* 0x0000000b08097899 */ /* 0x000fe400080006ff */
[----:B------:R-:W-:Y:S02]  /*05b0*/  USHF.L.U32 UR8, UR8, 0x1, URZ ;  /* 0x0000000108087899 */ /* 0x000fe400080006ff */
[----:B------:R-:W-:-:S04]  /*05c0*/  UIADD3 UR6, UPT, UPT, -UR6, 0x100000, URZ ;  /* 0x0010000006067890 */ /* 0x000fc8000fffe1ff */
[----:B------:R-:W-:Y:S02]  /*05d0*/  USHF.L.U32 UR7, UR6, 0xb, URZ ;  /* 0x0000000b06077899 */ /* 0x000fe400080006ff */
[----:B------:R-:W-:Y:S02]  /*05e0*/  USHF.L.U32 UR6, UR6, 0x1, URZ ;  /* 0x0000000106067899 */ /* 0x000fe400080006ff */
[----:B-1----:R-:W-:Y:S01]  /*05f0*/  ULEA UR4, UR4, UR5, 0x18 ;  /* 0x0000000504047291 */ /* 0x002fe2000f8ec0ff */
[----:B------:R-:W1:Y:S11]  /*0600*/  FENCE.VIEW.ASYNC.S ;  /* 0x00000000000073c6 */ /* 0x000e760000000000 */
[----:B-1----:R1:W3:Y:S01]  /*0610*/  SYNCS.EXCH.64 URZ, [UR4], UR8 ;  /* 0x0000000804ff75b2 */ /* 0x0022e20008000100 */
[----:B------:R1:W4:Y:S01]  /*0620*/  SYNCS.EXCH.64 URZ, [UR4+0x50], UR6 ;  /* 0x0000500604ff75b2 */ /* 0x0003220008000100 */
[----:B------:R1:W1:Y:S01]  /*0630*/  SYNCS.EXCH.64 URZ, [UR4+0x8], UR8 ;  /* 0x0000080804ff75b2 */ /* 0x0002620008000100 */
        /* <DEDUP_REMOVED lines=17> */
[----:B------:R-:W-:Y:S01]  /*0750*/  NOP ;  /* 0x0000000000007918 */ /* 0x000fe20000000000 */
.L_x_10:
[----:B-1----:R-:W-:Y:S05]  /*0760*/  BSYNC.RECONVERGENT B0 ;  /* 0x0000000000007941 */ /* 0x002fea0003800200 */
.L_x_9:
[----:B------:R-:W1:Y:S01]  /*0770*/  SHFL.IDX PT, R2, R86, RZ, 0x1f ;  /* 0x00001fff56027589 */ /* 0x000e6200000e0000 */
[----:B------:R-:W-:Y:S01]  /*0780*/  NOP ;  /* 0x0000000000007918 */ /* 0x000fe20000000000 */
[----:B-1----:R-:W-:-:S13]  /*0790*/  ISETP.NE.AND P0, PT, R2, 0x1, PT ;  /* 0x000000010200780c */ /* 0x002fda0003f05270 */
[----:B------:R-:W-:Y:S05]  /*07a0*/  @P0 BRA `(.L_x_11) ;  /* 0x0000000000580947 */ /* 0x000fea0003800000 */
        /* <DEDUP_REMOVED lines=9> */
[----:B------:R-:W-:Y:S01]  /*0840*/  USHF.L.U32 UR6, UR6, 0x1, URZ ;  /* 0x0000000106067899 */ /* 0x000fe200080006ff */
[----:B------:R-:W-:Y:S01]  /*0850*/  ELECT P0, URZ, PT ;  /* 0x0000000000ff782f */ /* 0x000fe20003800000 */
[----:B-1----:R-:W-:Y:S01]  /*0860*/  ULEA UR4, UR4, UR5, 0x18 ;  /* 0x0000000504047291 */ /* 0x002fe2000f8ec0ff */
[----:B------:R-:W1:Y:S11]  /*0870*/  FENCE.VIEW.ASYNC.S ;  /* 0x00000000000073c6 */ /* 0x000e760000000000 */
[----:B-1----:R1:W1:Y:S01]  /*0880*/  SYNCS.EXCH.64 URZ, [UR4+0xa0], UR8 ;  /* 0x0000a00804ff75b2 */ /* 0x0022620008000100 */
        /* <DEDUP_REMOVED lines=8> */
.L_x_11:
[----:B------:R-:W2:Y:S01]  /*0910*/  SHFL.IDX PT, R2, R86, RZ, 0x1f ;  /* 0x00001fff56027589 */ /* 0x000ea200000e0000 */
[----:B------:R-:W-:Y:S01]  /*0920*/  NOP ;  /* 0x0000000000007918 */ /* 0x000fe20000000000 */
[----:B--2---:R-:W-:-:S13]  /*0930*/  ISETP.NE.AND P0, PT, R2, 0x3, PT ;  /* 0x000000030200780c */ /* 0x004fda0003f05270 */
[----:B------:R-:W-:Y:S05]  /*0940*/  @P0 BRA `(.L_x_12) ;  /* 0x0000000000300947 */ /* 0x000fea0003800000 */
[----:B-1----:R-:W1:Y:S01]  /*0950*/  S2UR UR4, SR_CgaCtaId ;  /* 0x00000000000479c3 */ /* 0x002e620000008800 */
[----:B------:R-:W-:Y:S01]  /*0960*/  UMOV UR6, 0x400 ;  /* 0x0000040000067882 */ /* 0x000fe20000000000 */
[----:B------:R-:W-:Y:S01]  /*0970*/  UMOV UR5, 0x20 ;  /* 0x0000002000057882 */ /* 0x000fe20000000000 */
[----:B------:R-:W-:Y:S01]  /*0980*/  ELECT P0, URZ, PT ;  /* 0x0000000000ff782f */ /* 0x000fe20003800000 */
[----:B-1----:R-:W-:Y:S02]  /*0990*/  ULEA UR6, UR4, UR6, 0x18 ;  /* 0x0000000604067291 */ /* 0x002fe4000f8ec0ff */
[----:B------:R-:W-:-:S04]  /*09a0*/  UIADD3 UR4, UPT, UPT, -UR5, 0x100000, URZ ;  /* 0x0010000005047890 */ /* 0x000fc8000fffe1ff */
[----:B------:R-:W-:Y:S02]  /*09b0*/  USHF.L.U32 UR5, UR4, 0xb, URZ ;  /* 0x0000000b04057899 */ /* 0x000fe400080006ff */
[----:B------:R-:W-:Y:S01]  /*09c0*/  USHF.L.U32 UR4, UR4, 0x1, URZ ;  /* 0x0000000104047899 */ /* 0x000fe200080006ff */
[----:B------:R-:W1:Y:S11]  /*09d0*/  FENCE.VIEW.ASYNC.S ;  /* 0x00000000000073c6 */ /* 0x000e760000000000 */
[----:B-1----:R2:W1:Y:S01]  /*09e0*/  SYNCS.EXCH.64 URZ, [UR6+0xe0], UR4 ;  /* 0x0000e00406ff75b2 */ /* 0x0024620008000100 */
[----:B------:R2:W1:Y:S02]  /*09f0*/  SYNCS.EXCH.64 URZ, [UR6+0xe8], UR4 ;  /* 0x0000e80406ff75b2 */ /* 0x0004640008000100 */
[----:B--2---:R-:W-:Y:S01]  /*0a00*/  NOP ;  /* 0x0000000000007918 */ /* 0x004fe20000000000 */
.L_x_12:
[----:B------:R-:W2:Y:S01]  /*0a10*/  SHFL.IDX PT, R2, R86, RZ, 0x1f ;  /* 0x00001fff56027589 */ /* 0x000ea200000e0000 */
[----:B------:R-:W-:Y:S01]  /*0a20*/  NOP ;  /* 0x0000000000007918 */ /* 0x000fe20000000000 */
[----:B--2---:R-:W-:-:S13]  /*0a30*/  ISETP.NE.AND P0, PT, R2, 0x4, PT ;  /* 0x000000040200780c */ /* 0x004fda0003f05270 */
[----:B------:R-:W-:Y:S05]  /*0a40*/  @P0 BRA `(.L_x_13) ;  /* 0x00000000004c0947 */ /* 0x000fea0003800000 */
[----:B-1----:R-:W1:Y:S01]  /*0a50*/  S2UR UR6, SR_CgaCtaId ;  /* 0x00000000000679c3 */ /* 0x002e620000008800 */
[----:B------:R-:W-:Y:S01]  /*0a60*/  UMOV UR4, 0x3a0 ;  /* 0x000003a000047882 */ /* 0x000fe20000000000 */
[----:B------:R-:W-:Y:S01]  /*0a70*/  UMOV UR5, 0x400 ;  /* 0x0000040000057882 */ /* 0x000fe20000000000 */
[----:B------:R-:W-:Y:S01]  /*0a80*/  USEL UR4, UR4, 0x320, UP3 ;  /* 0x0000032004047887 */ /* 0x000fe20009800000 */
[----:B------:R-:W-:Y:S01]  /*0a90*/  UMOV UR8, 0x1 ;  /* 0x0000000100087882 */ /* 0x000fe20000000000 */
[----:B------:R-:W-:Y:S01]  /*0aa0*/  ELECT P0, URZ, PT ;  /* 0x0000000000ff782f */ /* 0x000fe20003800000 */
[----:B------:R-:W-:-:S04]  /*0ab0*/  UIADD3 UR8, UPT, UPT, -UR8, 0x100000, URZ ;  /* 0x0010000008087890 */ /* 0x000fc8000fffe1ff */
[----:B------:R-:W-:Y:S02]  /*0ac0*/  USHF.L.U32 UR9, UR8, 0xb, URZ ;  /* 0x0000000b08097899 */ /* 0x000fe400080006ff */
[----:B------:R-:W-:Y:S02]  /*0ad0*/  USHF.L.U32 UR8, UR8, 0x1, URZ ;  /* 0x0000000108087899 */ /* 0x000fe400080006ff */
[----:B-1----:R-:W-:Y:S02]  /*0ae0*/  ULEA UR6, UR6, UR5, 0x18 ;  /* 0x0000000506067291 */ /* 0x002fe4000f8ec0ff */
[----:B------:R-:W-:-:S04]  /*0af0*/  UIADD3 UR4, UPT, UPT, -UR4, 0x100000, URZ ;  /* 0x0010000004047890 */ /* 0x000fc8000fffe1ff */
[----:B------:R-:W-:Y:S02]  /*0b00*/  USHF.L.U32 UR5, UR4, 0xb, URZ ;  /* 0x0000000b04057899 */ /* 0x000fe400080006ff */
[----:B------:R-:W-:Y:S01]  /*0b10*/  USHF.L.U32 UR4, UR4, 0x1, URZ ;  /* 0x0000000104047899 */ /* 0x000fe200080006ff */
[----:B------:R-:W1:Y:S03]  /*0b20*/  FENCE.VIEW.ASYNC.S ;  /* 0x00000000000073c6 */ /* 0x000e660000000000 */
[----:B-1----:R2:W1:Y:S08]  /*0b30*/  SYNCS.EXCH.64 URZ, [UR6+0xf0], UR8 ;  /* 0x0000f00806ff75b2 */ /* 0x0024700008000100 */
[----:B------:R2:W1:Y:S01]  /*0b40*/  SYNCS.EXCH.64 URZ, [UR6+0x100], UR4 ;  /* 0x0001000406ff75b2 */ /* 0x0004620008000100 */
[----:B------:R2:W1:Y:S01]  /*0b50*/  SYNCS.EXCH.64 URZ, [UR6+0xf8], UR8 ;  /* 0x0000f80806ff75b2 */ /* 0x0004620008000100 */
[----:B------:R2:W1:Y:S02]  /*0b60*/  SYNCS.EXCH.64 URZ, [UR6+0x108], UR4 ;  /* 0x0001080406ff75b2 */ /* 0x0004640008000100 */
[----:B--2---:R-:W-:Y:S01]  /*0b70*/  NOP ;  /* 0x0000000000007918 */ /* 0x004fe20000000000 */
.L_x_13:
[----:B------:R-:W2:Y:S01]  /*0b80*/  SHFL.IDX PT, R2, R86, RZ, 0x1f ;  /* 0x00001fff56027589 */ /* 0x000ea200000e0000 */
[----:B------:R-:W-:Y:S01]  /*0b90*/  NOP ;  /* 0x0000000000007918 */ /* 0x000fe20000000000 */
[----:B--2---:R-:W-:-:S13]  /*0ba0*/  ISETP.NE.AND P0, PT, R2, 0x5, PT ;  /* 0x000000050200780c */ /* 0x004fda0003f05270 */
[----:B------:R-:W-:Y:S05]  /*0bb0*/  @P0 BRA `(.L_x_14) ;  /* 0x0000000000580947 */ /* 0x000fea0003800000 */
[----:B-1----:R-:W1:Y:S01]  /*0bc0*/  S2UR UR4, SR_CgaCtaId ;  /* 0x00000000000479c3 */ /* 0x002e620000008800 */
        /* <DEDUP_REMOVED lines=19> */
[----:B------:R2:W1:Y:S02]  /*0d00*/  SYNCS.EXCH.64 URZ, [UR4+0x148], UR6 ;  /* 0x0001480604ff75b2 */ /* 0x0004640008000100 */
[----:B--2---:R-:W-:Y:S01]  /*0d10*/  NOP ;  /* 0x0000000000007918 */ /* 0x004fe20000000000 */
.L_x_14:
[----:B------:R-:W2:Y:S01]  /*0d20*/  SHFL.IDX PT, R2, R86, RZ, 0x1f ;  /* 0x00001fff56027589 */ /* 0x000ea200000e0000 */
[----:B------:R-:W-:Y:S01]  /*0d30*/  NOP ;  /* 0x0000000000007918 */ /* 0x000fe20000000000 */
[----:B--2---:R-:W-:-:S13]  /*0d40*/  ISETP.NE.AND P0, PT, R2, 0x3, PT ;  /* 0x000000030200780c */ /* 0x004fda0003f05270 */
[----:B------:R-:W-:Y:S05]  /*0d50*/  @P0 BRA `(.L_x_15) ;  /* 0x0000000000380947 */ /* 0x000fea0003800000 */
[----:B------:R-:W2:Y:S01]  /*0d60*/  S2UR UR5, SR_CgaCtaId ;  /* 0x00000000000579c3 */ /* 0x000ea20000008800 */
[----:B-1----:R-:W-:Y:S01]  /*0d70*/  UMOV UR4, 0x400 ;  /* 0x0000040000047882 */ /* 0x002fe20000000000 */
[----:B------:R-:W-:Y:S01]  /*0d80*/  UMOV UR6, 0x20 ;  /* 0x0000002000067882 */ /* 0x000fe20000000000 */
[----:B------:R-:W-:Y:S01]  /*0d90*/  ELECT P0, URZ, PT ;  /* 0x0000000000ff782f */ /* 0x000fe20003800000 */
[----:B------:R-:W-:-:S04]  /*0da0*/  UIADD3 UR6, UPT, UPT, -UR6, 0x100000, URZ ;  /* 0x0010000006067890 */ /* 0x000fc8000fffe1ff */
[----:B------:R-:W-:Y:S02]  /*0db0*/  USHF.L.U32 UR7, UR6, 0xb, URZ ;  /* 0x0000000b06077899 */ /* 0x000fe400080006ff */
[----:B------:R-:W-:Y:S02]  /*0dc0*/  USHF.L.U32 UR6, UR6, 0x1, URZ ;  /* 0x0000000106067899 */ /* 0x000fe400080006ff */
[----:B--2---:R-:W-:Y:S01]  /*0dd0*/  ULEA UR4, UR5, UR4, 0x18 ;  /* 0x0000000405047291 */ /* 0x004fe2000f8ec0ff */
[----:B------:R-:W1:Y:S11]  /*0de0*/  FENCE.VIEW.ASYNC.S ;  /* 0x00000000000073c6 */ /* 0x000e760000000000 */
[----:B-1----:R2:W1:Y:S01]  /*0df0*/  SYNCS.EXCH.64 URZ, [UR4+0x150], UR6 ;  /* 0x0001500604ff75b2 */ /* 0x0024620008000100 */
[----:B------:R2:W1:Y:S01]  /*0e00*/  SYNCS.EXCH.64 URZ, [UR4+0x160], UR6 ;  /* 0x0001600604ff75b2 */ /* 0x0004620008000100 */
[----:B------:R2:W1:Y:S01]  /*0e10*/  SYNCS.EXCH.64 URZ, [UR4+0x158], UR6 ;  /* 0x0001580604ff75b2 */ /* 0x0004620008000100 */
[----:B------:R2:W1:Y:S02]  /*0e20*/  SYNCS.EXCH.64 URZ, [UR4+0x168], UR6 ;  /* 0x0001680604ff75b2 */ /* 0x0004640008000100 */
[----:B--2---:R-:W-:Y:S01]  /*0e30*/  NOP ;  /* 0x0000000000007918 */ /* 0x004fe20000000000 */
.L_x_15:
[----:B-1----:R-:W1:Y:S01]  /*0e40*/  LDCU UR4, c[0x0][0x36c] ;  /* 0x00006d80ff0477ac */ /* 0x002e620008000800 */
[----:B------:R-:W-:Y:S01]  /*0e50*/  ISETP.NE.OR P3, PT, R0, 0x2, !P3 ;  /* 0x000000020000780c */ /* 0x000fe20005f65670 */
[----:B------:R-:W-:Y:S01]  /*0e60*/  NOP ;  /* 0x0000000000007918 */ /* 0x000fe20000000000 */
[----:B------:R-:W-:Y:S01]  /*0e70*/  LOP3.LUT R0, R95, 0x1f, RZ, 0xc0, !PT ;  /* 0x0000001f5f007812 */ /* 0x000fe200078ec0ff */
[----:B------:R-:W-:Y:S02]  /*0e80*/  UISETP.NE.AND UP4, UPT, UR18, 0x2, UPT ;  /* 0x000000021200788c */ /* 0x000fe4000bf85270 */
[----:B------:R-:W-:Y:S02]  /*0e90*/  UISETP.NE.AND UP5, UPT, UR18, URZ, UPT ;  /* 0x000000ff1200728c */ /* 0x000fe4000bfa5270 */
[----:B-1----:R-:W-:-:S09]  /*0ea0*/  UISETP.EQ.U32.AND UP6, UPT, UR4, 0x1, UPT ;  /* 0x000000010400788c */ /* 0x002fd2000bfc2070 */
[----:B------:R-:W-:Y:S05]  /*0eb0*/  BRA.U !UP6, `(.L_x_16) ;  /* 0x000000010e087547 */ /* 0x000fea000b800000 */
[----:B---34-:R-:W-:Y:S01]  /*0ec0*/  UCGABAR_ARV ;  /* 0x00000000000079c7 */ /* 0x018fe20008000000 */
[----:B------:R-:W-:Y:S05]  /*0ed0*/  BRA `(.L_x_17) ;  /* 0x0000000000047947 */ /* 0x000fea0003800000 */
.L_x_16:
[----:B---34-:R-:W-:Y:S01]  /*0ee0*/  NOP ;  /* 0x0000000000007918 */ /* 0x018fe20000000000 */
.L_x_17:
[----:B------:R-:W1:Y:S01]  /*0ef0*/  S2UR UR30, SR_CTAID.X ;  /* 0x00000000001e79c3 */ /* 0x000e620000002500 */
[----:B------:R-:W-:-:S05]  /*0f00*/  CS2R.32 R87, SR_CgaSize ;  /* 0x0000000000577805 */ /* 0x000fca0000008a00 */
[----:B------:R-:W-:-:S05]  /*0f10*/  IMAD R87, R87, -0xa0, RZ ;  /* 0xffffff6057577824 */ /* 0x000fca00078e02ff */
[----:B------:R-:W-:-:S14]  /*0f20*/  R2UR UR5, R87 ;  /* 0x00000000570572ca */ /* 0x000fdc00000e0000 */
[----:B------:R-:W2:Y:S01]  /*0f30*/  LDCU UR5, c[0x0][UR5+0x2b0] ;  /* 0x00005600050577ac */ /* 0x000ea20008000800 */
[----:B------:R-:W-:-:S05]  /*0f40*/  CS2R.32 R87, SR_CgaSize ;  /* 0x0000000000577805 */ /* 0x000fca0000008a00 */
[----:B------:R-:W-:-:S05]  /*0f50*/  IMAD R87, R87, -0xa0, RZ ;  /* 0xffffff6057577824 */ /* 0x000fca00078e02ff */
[----:B------:R-:W-:-:S14]  /*0f60*/  R2UR UR4, R87 ;  /* 0x00000000570472ca */ /* 0x000fdc00000e0000 */
[----:B------:R-:W3:Y:S01]  /*0f70*/  LDCU UR4, c[0x0][UR4+0x2b4] ;  /* 0x00005680040477ac */ /* 0x000ee20008000800 */
[----:B------:R-:W4:Y:S01]  /*0f80*/  S2UR UR31, SR_CTAID.Y ;  /* 0x00000000001f79c3 */ /* 0x000f220000002600 */
[----:B------:R-:W-:-:S05]  /*0f90*/  CS2R.32 R87, SR_CgaSize ;  /* 0x0000000000577805 */ /* 0x000fca0000008a00 */
[----:B------:R-:W-:-:S05]  /*0fa0*/  IMAD R87, R87, -0xa0, RZ ;  /* 0xffffff6057577824 */ /* 0x000fca00078e02ff */
[----:B------:R-:W-:-:S14]  /*0fb0*/  R2UR UR7, R87 ;  /* 0x00000000570772ca */ /* 0x000fdc00000e0000 */
[----:B------:R-:W3:Y:S01]  /*0fc0*/  LDCU UR7, c[0x0][UR7+0x2a4] ;  /* 0x00005480070777ac */ /* 0x000ee20008000800 */
[----:B------:R-:W-:-:S05]  /*0fd0*/  CS2R.32 R87, SR_CgaSize ;  /* 0x0000000000577805 */ /* 0x000fca0000008a00 */
[----:B------:R-:W-:-:S05]  /*0fe0*/  IMAD R87, R87, -0xa0, RZ ;  /* 0xffffff6057577824 */ /* 0x000fca00078e02ff */
[----:B------:R-:W-:-:S14]  /*0ff0*/  R2UR UR59, R87 ;  /* 0x00000000573b72ca */ /* 0x000fdc00000e0000 */
[----:B------:R-:W3:Y:S01]  /*1000*/  LDCU UR59, c[0x0][UR59+0x2a0] ;  /* 0x000054003b3b77ac */ /* 0x000ee20008000800 */
[----:B------:R-:W3:Y:S01]  /*1010*/  S2UR UR8, SR_CgaCtaId ;  /* 0x00000000000879c3 */ /* 0x000ee20000008800 */
[----:B------:R-:W3:Y:S01]  /*1020*/  LDCU UR19, c[0x0][0xb24] ;  /* 0x00016480ff1377ac */ /* 0x000ee20008000800 */
[----:B------:R-:W3:Y:S01]  /*1030*/  LDCU UR42, c[0x0][0xb24] ;  /* 0x00016480ff2a77ac */ /* 0x000ee20008000800 */
[----:B-1----:R-:W-:Y:S01]  /*1040*/  I2FP.F32.U32 R3, UR30 ;  /* 0x0000001e00037c45 */ /* 0x002fe20008201000 */
[----:B------:R-:W1:Y:S04]  /*1050*/  LDCU UR22, c[0x0][0xb30] ;  /* 0x00016600ff1677ac */ /* 0x000e680008000800 */
[----:B--2---:R-:W-:Y:S01]  /*1060*/  FMUL R3, R3, UR5 ;  /* 0x0000000503037c20 */ /* 0x004fe20008400000 */
[----:B----4-:R-:W-:-:S05]  /*1070*/  I2FP.F32.U32 R2, UR31 ;  /* 0x0000001f00027c45 */ /* 0x010fca0008201000 */
[----:B------:R-:W2:Y:S01]  /*1080*/  F2I.U32.TRUNC.NTZ R3, R3 ;  /* 0x0000000300037305 */ /* 0x000ea2000020f000 */
[----:B---3--:R-:W-:Y:S01]  /*1090*/  FMUL R2, R2, UR4 ;  /* 0x0000000402027c20 */ /* 0x008fe20008400000 */
[----:B------:R-:W-:-:S06]  /*10a0*/  USHF.L.U32 UR28, UR8, 0xc, URZ ;  /* 0x0000000c081c7899 */ /* 0x000fcc00080006ff */
[----:B------:R-:W3:Y:S01]  /*10b0*/  F2I.U32.TRUNC.NTZ R2, R2 ;  /* 0x0000000200027305 */ /* 0x000ee2000020f000 */
[----:B------:R-:W-:Y:S01]  /*10c0*/  ULOP3.LUT UR28, UR28, 0x3000, URZ, 0xc0, !UPT ;  /* 0x000030001c1c7892 */ /* 0x000fe2000f8ec0ff */
[----:B--2---:R-:W-:Y:S02]  /*10d0*/  R2UR UR4, R3 ;  /* 0x00000000030472ca */ /* 0x004fe400000e0000 */
[----:B---3--:R-:W-:Y:S02]  /*10e0*/  R2UR UR6, R2 ;  /* 0x00000000020672ca */ /* 0x008fe400000e0000 */
[----:B------:R-:W-:-:S09]  /*10f0*/  PRMT R2, RZ, 0x7610, R2 ;  /* 0x00007610ff027816 */ /* 0x000fd20000000002 */
[----:B------:R-:W-:-:S04]  /*1100*/  UIADD3 UR5, UPT, UPT, -UR4, URZ, URZ ;  /* 0x000000ff04057290 */ /* 0x000fc8000fffe1ff */
[----:B------:R-:W-:Y:S02]  /*1110*/  UIMAD UR59, UR59, UR5, UR30 ;  /* 0x000000053b3b72a4 */ /* 0x000fe4000f8e021e */
[----:B------:R-:W-:-:S04]  /*1120*/  UIADD3 UR4, UPT, UPT, -UR6, URZ, URZ ;  /* 0x000000ff06047290 */ /* 0x000fc8000fffe1ff */
[----:B------:R-:W-:-:S06]  /*1130*/  UIMAD UR4, UR7, UR4, UR31 ;  /* 0x00000004070472a4 */ /* 0x000fcc000f8e021f */
[----:B------:R-:W-:Y:S01]  /*1140*/  IMAD.U32 R87, RZ, RZ, UR4 ;  /* 0x00000004ff577e24 */ /* 0x000fe2000f8e00ff */
[----:B-1----:R-:W-:Y:S06]  /*1150*/  BRA.U UP5, `(.L_x_18) ;  /* 0x0000000105447547 */ /* 0x002fec000b800000 */
[----:B------:R-:W-:Y:S01]  /*1160*/  R2UR UR4, R87 ;  /* 0x00000000570472ca */ /* 0x000fe200000e0000 */
[----:B------:R-:W-:-:S12]  /*1170*/  UISETP.NE.AND UP2, UPT, UR59, 0x1, UPT ;  /* 0x000000013b00788c */ /* 0x000fd8000bf45270 */
[----:B------:R-:W-:-:S04]  /*1180*/  UISETP.NE.AND UP0, UPT, UR4, URZ, UPT ;  /* 0x000000ff0400728c */ /* 0x000fc8000bf05270 */
[----:B------:R-:W-:-:S04]  /*1190*/  UISETP.EQ.OR UP0, UPT, UR59, URZ, !UP0 ;  /* 0x000000ff3b00728c */ /* 0x000fc8000c702670 */
[----:B------:R-:W-:Y:S02]  /*11a0*/  USEL UR7, URZ, 0x1, !UP0 ;  /* 0x00000001ff077887 */ /* 0x000fe4000c000000 */
[----:B------:R-:W-:-:S04]  /*11b0*/  UISETP.NE.AND UP0, UPT, UR4, URZ, UPT ;  /* 0x000000ff0400728c */ /* 0x000fc8000bf05270 */
[----:B------:R-:W-:-:S04]  /*11c0*/  USEL UR4, URZ, 0x2, UP0 ;  /* 0x00000002ff047887 */ /* 0x000fc80008000000 */
[----:B------:R-:W-:Y:S02]  /*11d0*/  USEL UR6, UR4, 0x2, UP2 ;  /* 0x0000000204067887 */ /* 0x000fe40009000000 */
[----:B------:R-:W-:Y:S02]  /*11e0*/  USEL UR4, URZ, 0x4, UP0 ;  /* 0x00000004ff047887 */ /* 0x000fe40008000000 */
[----:B------:R-:W-:-:S04]  /*11f0*/  UISETP.NE.AND UP2, UPT, UR59, 0x2, UPT ;  /* 0x000000023b00788c */ /* 0x000fc8000bf45270 */
[----:B------:R-:W-:Y:S02]  /*1200*/  USEL UR5, UR4, 0x4, UP2 ;  /* 0x0000000404057887 */ /* 0x000fe40009000000 */
[----:B------:R-:W-:Y:S02]  /*1210*/  USEL UR4, URZ, 0x8, UP0 ;  /* 0x00000008ff047887 */ /* 0x000fe40008000000 */
[----:B------:R-:W-:Y:S02]  /*1220*/  UISETP.NE.AND UP0, UPT, UR59, 0x3, UPT ;  /* 0x000000033b00788c */ /* 0x000fe4000bf05270 */
[----:B------:R-:W-:Y:S02]  /*1230*/  UIADD3 UR5, UPT, UPT, UR5, UR6, UR7 ;  /* 0x0000000605057290 */ /* 0x000fe4000fffe007 */
[----:B------:R-:W-:-:S04]  /*1240*/  USEL UR4, UR4, 0x8, UP0 ;  /* 0x0000000804047887 */ /* 0x000fc80008000000 */
[----:B------:R-:W-:-:S06]  /*1250*/  UIADD3 UR4, UPT, UPT, UR5, UR4, URZ ;  /* 0x0000000405047290 */ /* 0x000fcc000fffe0ff */
[----:B------:R-:W-:-:S07]  /*1260*/  MOV R2, UR4 ;  /* 0x0000000400027c02 */ /* 0x000fce0008000f00 */
.L_x_18:
[----:B------:R-:W1:Y:S01]  /*1270*/  S2UR UR36, SR_CTAID.Z ;  /* 0x00000000002479c3 */ /* 0x000e620000002700 */
[----:B------:R-:W-:-:S09]  /*1280*/  UISETP.GE.AND UP0, UPT, UR19, 0x1, UPT ;  /* 0x000000011300788c */ /* 0x000fd2000bf06270 */
[----:B------:R-:W-:Y:S05]  /*1290*/  BRA.U !UP0, `(.L_x_19) ;  /* 0x0000000108d47547 */ /* 0x000fea000b800000 */
[----:B------:R-:W2:Y:S01]  /*12a0*/  LDCU.128 UR12, c[0x0][0xb10] ;  /* 0x00016200ff0c77ac */ /* 0x000ea20008000c00 */
[----:B------:R-:W3:Y:S01]  /*12b0*/  LDCU UR20, c[0x0][0xb0c] ;  /* 0x00016180ff1477ac */ /* 0x000ee20008000800 */
[----:B------:R-:W4:Y:S01]  /*12c0*/  LDCU UR6, c[0x0][0x370] ;  /* 0x00006e00ff0677ac */ /* 0x000f220008000800 */
[----:B------:R-:W1:Y:S01]  /*12d0*/  LDCU UR7, c[0x0][0x374] ;  /* 0x00006e80ff0777ac */ /* 0x000e620008000800 */
[----:B------:R-:W1:Y:S01]  /*12e0*/  LDCU UR21, c[0x0][0xb20] ;  /* 0x00016400ff1577ac */ /* 0x000e620008000800 */
[----:B--2---:R-:W-:Y:S02]  /*12f0*/  UIMAD.WIDE.U32 UR4, UR30, UR12, URZ ;  /* 0x0000000c1e0472a5 */ /* 0x004fe4000f8e00ff */
[----:B---3--:R-:W-:Y:S01]  /*1300*/  UISETP.NE.AND UP0, UPT, UR20, 0x1, UPT ;  /* 0x000000011400788c */ /* 0x008fe2000bf05270 */
[----:B------:R-:W2:Y:S01]  /*1310*/  LDCU.64 UR8, c[0x0][0xb28] ;  /* 0x00016500ff0877ac */ /* 0x000ea20008000a00 */
[----:B----4-:R-:W-:-:S03]  /*1320*/  UIMAD.WIDE.U32 UR10, UR6, UR12, URZ ;  /* 0x0000000c060a72a5 */ /* 0x010fc6000f8e00ff */
[----:B------:R-:W-:Y:S01]  /*1330*/  UMOV UR4, UR5 ;  /* 0x0000000500047c82 */ /* 0x000fe20008000000 */
[----:B------:R-:W-:Y:S02]  /*1340*/  UISETP.NE.AND UP2, UPT, UR19, 0x1, UPT ;  /* 0x000000011300788c */ /* 0x000fe4000bf45270 */
[----:B------:R-:W-:Y:S01]  /*1350*/  USHF.R.U32.HI UR4, URZ, UR13, UR4 ;  /* 0x0000000dff047299 */ /* 0x000fe20008011604 */
[----:B------:R-:W-:Y:S01]  /*1360*/  UMOV UR10, UR11 ;  /* 0x0000000b000a7c82 */ /* 0x000fe20008000000 */
[----:B------:R-:W-:Y:S02]  /*1370*/  UIMAD.WIDE.U32 UR16, UR31, UR15, URZ ;  /* 0x0000000f1f1072a5 */ /* 0x000fe4000f8e00ff */
[----:B------:R-:W-:Y:S02]  /*1380*/  USEL UR5, UR30, UR4, !UP0 ;  /* 0x000000041e057287 */ /* 0x000fe4000c000000 */
[----:B------:R-:W-:Y:S02]  /*1390*/  @UP0 USHF.R.U32.HI UR6, URZ, UR13, UR10 ;  /* 0x0000000dff060299 */ /* 0x000fe4000801160a */
[----:B------:R-:W-:-:S02]  /*13a0*/  UISETP.NE.AND UP0, UPT, UR14, 0x1, UPT ;  /* 0x000000010e00788c */ /* 0x000fc4000bf05270 */
[----:B-1----:R-:W-:Y:S02]  /*13b0*/  UIMAD.WIDE.U32 UR10, UR7, UR15, URZ ;  /* 0x0000000f070a72a5 */ /* 0x002fe4000f8e00ff */
[----:B--2---:R-:W-:Y:S01]  /*13c0*/  UIMAD.WIDE.U32 UR12, UR6, UR8, URZ ;  /* 0x00000008060c72a5 */ /* 0x004fe2000f8e00ff */
[----:B------:R-:W-:Y:S02]  /*13d0*/  UMOV UR4, UR17 ;  /* 0x0000001100047c82 */ /* 0x000fe40008000000 */
[----:B------:R-:W-:Y:S02]  /*13e0*/  USHF.R.U32.HI UR4, URZ, UR21, UR4 ;  /* 0x00000015ff047299 */ /* 0x000fe40008011604 */
[----:B------:R-:W-:Y:S02]  /*13f0*/  UMOV UR10, UR11 ;  /* 0x0000000b000a7c82 */ /* 0x000fe40008000000 */
[----:B------:R-:W-:Y:S01]  /*1400*/  UMOV UR12, UR13 ;  /* 0x0000000d000c7c82 */ /* 0x000fe20008000000 */
[----:B------:R-:W-:-:S02]  /*1410*/  @UP0 USHF.R.U32.HI UR7, URZ, UR21, UR10 ;  /* 0x00000015ff070299 */ /* 0x000fc4000801160a */
[----:B------:R-:W-:Y:S02]  /*1420*/  USEL UR4, UR31, UR4, !UP0 ;  /* 0x000000041f047287 */ /* 0x000fe4000c000000 */
[----:B------:R-:W-:Y:S02]  /*1430*/  UIMAD.WIDE.U32 UR10, UR7, UR8, URZ ;  /* 0x00000008070a72a5 */ /* 0x000fe4000f8e00ff */
[----:B------:R-:W-:Y:S02]  /*1440*/  @UP2 USHF.R.U32.HI UR6, URZ, UR9, UR12 ;  /* 0x00000009ff062299 */ /* 0x000fe4000801160c */
[----:B------:R-:W-:-:S03]  /*1450*/  UIMAD.WIDE.U32 UR12, UR4, UR8, URZ ;  /* 0x00000008040c72a5 */ /* 0x000fc6000f8e00ff */
[----:B------:R-:W-:Y:S02]  /*1460*/  UMOV UR10, UR11 ;  /* 0x0000000b000a7c82 */ /* 0x000fe40008000000 */
[----:B------:R-:W-:Y:S02]  /*1470*/  @UP2 USHF.R.U32.HI UR7, URZ, UR9, UR10 ;  /* 0x00000009ff072299 */ /* 0x000fe4000801160a */
[----:B------:R-:W-:Y:S02]  /*1480*/  UIMAD UR10, UR6, UR19, URZ ;  /* 0x00000013060a72a4 */ /* 0x000fe4000f8e02ff */
[----:B------:R-:W-:-:S04]  /*1490*/  UIMAD UR7, UR7, UR19, URZ ;  /* 0x00000013070772a4 */ /* 0x000fc8000f8e02ff */
[----:B------:R-:W-:-:S03]  /*14a0*/  UISETP.GE.AND UP0, UPT, UR4, UR7, UPT ;  /* 0x000000070400728c */ /* 0x000fc6000bf06270 */
[----:B------:R-:W-:Y:S01]  /*14b0*/  UMOV UR7, UR13 ;  /* 0x0000000d00077c82 */ /* 0x000fe20008000000 */
[----:B------:R-:W-:Y:S02]  /*14c0*/  UISETP.GE.OR UP0, UPT, UR5, UR10, UP0 ;  /* 0x0000000a0500728c */ /* 0x000fe40008706670 */
[----:B------:R-:W-:Y:S02]  /*14d0*/  UIMAD.WIDE.U32 UR10, UR5, UR8, URZ ;  /* 0x00000008050a72a5 */ /* 0x000fe4000f8e00ff */
[----:B------:R-:W-:Y:S02]  /*14e0*/  USHF.R.U32.HI UR7, URZ, UR9, UR7 ;  /* 0x00000009ff077299 */ /* 0x000fe40008011607 */
[----:B------:R-:W-:Y:S02]  /*14f0*/  UIADD3 UR10, UPT, UPT, -UR4, URZ, URZ ;  /* 0x000000ff040a7290 */ /* 0x000fe4000fffe1ff */
[----:B------:R-:W-:Y:S02]  /*1500*/  USEL UR7, UR4, UR7, !UP2 ;  /* 0x0000000704077287 */ /* 0x000fe4000d000000 */
[----:B------:R-:W-:Y:S01]  /*1510*/  UIMAD UR10, UR14, UR10, UR31 ;  /* 0x0000000a0e0a72a4 */ /* 0x000fe2000f8e021f */
[----:B------:R-:W-:Y:S01]  /*1520*/  @!UP0 UMOV UR8, UR11 ;  /* 0x0000000b00088c82 */ /* 0x000fe20008000000 */
[----:B------:R-:W-:-:S02]  /*1530*/  UIADD3 UR11, UPT, UPT, -UR5, URZ, URZ ;  /* 0x000000ff050b7290 */ /* 0x000fc4000fffe1ff */
[----:B------:R-:W-:Y:S02]  /*1540*/  @!UP0 USHF.R.U32.HI UR8, URZ, UR9, UR8 ;  /* 0x00000009ff088299 */ /* 0x000fe40008011608 */
[----:B------:R-:W-:Y:S02]  /*1550*/  UIADD3 UR9, UPT, UPT, -UR7, URZ, URZ ;  /* 0x000000ff07097290 */ /* 0x000fe4000fffe1ff */
[----:B------:R-:W-:Y:S02]  /*1560*/  @!UP0 USEL UR8, UR5, UR8, !UP2 ;  /* 0x0000000805088287 */ /* 0x000fe4000d000000 */
[----:B------:R-:W-:Y:S02]  /*1570*/  UIMAD UR9, UR19, UR9, UR4 ;  /* 0x00000009130972a4 */ /* 0x000fe4000f8e0204 */
[----:B------:R-:W-:Y:S02]  /*1580*/  @!UP0 UIADD3 UR7, UPT, UPT, UR7, -UR8, URZ ;  /* 0x8000000807078290 */ /* 0x000fe4000fffe0ff */
[----:B------:R-:W-:-:S02]  /*1590*/  @!UP0 UIMAD UR6, UR9, UR6, UR8 ;  /* 0x00000006090682a4 */ /* 0x000fc4000f8e0208 */
[----:B------:R-:W-:Y:S02]  /*15a0*/  @!UP0 UIMAD UR4, UR7, UR19, UR5 ;  /* 0x00000013070482a4 */ /* 0x000fe4000f8e0205 */
[----:B------:R-:W-:Y:S02]  /*15b0*/  UIMAD UR30, UR20, UR11, UR30 ;  /* 0x0000000b141e72a4 */ /* 0x000fe4000f8e021e */
[----:B------:R-:W-:Y:S01]  /*15c0*/  UIMAD UR31, UR4, UR14, UR10 ;  /* 0x0000000e041f72a4 */ /* 0x000fe2000f8e020a */
[----:B------:R-:W-:Y:S02]  /*15d0*/  @!UP0 UMOV UR5, UR6 ;  /* 0x0000000600058c82 */ /* 0x000fe40008000000 */
[----:B------:R-:W-:-:S12]  /*15e0*/  UIMAD UR30, UR5, UR20, UR30 ;  /* 0x00000014051e72a4 */ /* 0x000fd8000f8e021e */
.L_x_19:
[----:B------:R-:W-:-:S09]  /*15f0*/  UISETP.NE.AND UP0, UPT, UR22, 0x1, UPT ;  /* 0x000000011600788c */ /* 0x000fd2000bf05270 */
[----:B------:R-:W-:Y:S05]  /*1600*/  BRA.U UP0, `(.L_x_20) ;  /* 0x0000000100407547 */ /* 0x000fea000b800000 */
[----:B------:R-:W2:Y:S01]  /*1610*/  LDCU.128 UR8, c[0x0][0xb10] ;  /* 0x00016200ff0877ac */ /* 0x000ea20008000c00 */
[----:B------:R-:W3:Y:S01]  /*1620*/  LDCU UR12, c[0x0][0xb0c] ;  /* 0x00016180ff0c77ac */ /* 0x000ee20008000800 */
[----:B------:R-:W4:Y:S01]  /*1630*/  LDCU UR13, c[0x0][0xb20] ;  /* 0x00016400ff0d77ac */ /* 0x000f220008000800 */
[----:B--2---:R-:W-:Y:S02]  /*1640*/  UIMAD.WIDE.U32 UR4, UR30, UR8, URZ ;  /* 0x000000081e0472a5 */ /* 0x004fe4000f8e00ff */
[----:B------:R-:W-:Y:S02]  /*1650*/  UIMAD.WIDE.U32 UR6, UR31, UR11, URZ ;  /* 0x0000000b1f0672a5 */ /* 0x000fe4000f8e00ff */
[----:B---3--:R-:W-:Y:S02]  /*1660*/  UISETP.NE.AND UP0, UPT, UR12, 0x1, UPT ;  /* 0x000000010c00788c */ /* 0x008fe4000bf05270 */
[----:B------:R-:W-:-:S03]  /*1670*/  USHF.R.U32.HI UR5, URZ, UR9, UR5 ;  /* 0x00000009ff057299 */ /* 0x000fc60008011605 */
[----:B------:R-:W-:Y:S01]  /*1680*/  UMOV UR4, UR7 ;  /* 0x0000000700047c82 */ /* 0x000fe20008000000 */
[----:B------:R-:W-:Y:S02]  /*1690*/  USEL UR5, UR30, UR5, !UP0 ;  /* 0x000000051e057287 */ /* 0x000fe4000c000000 */
[----:B------:R-:W-:Y:S02]  /*16a0*/  UISETP.NE.AND UP0, UPT, UR10, 0x1, UPT ;  /* 0x000000010a00788c */ /* 0x000fe4000bf05270 */
[----:B----4-:R-:W-:-:S04]  /*16b0*/  USHF.R.U32.HI UR4, URZ, UR13, UR4 ;  /* 0x0000000dff047299 */ /* 0x010fc80008011604 */
[----:B------:R-:W-:-:S04]  /*16c0*/  USEL UR4, UR31, UR4, !UP0 ;  /* 0x000000041f047287 */ /* 0x000fc8000c000000 */
[----:B------:R-:W-:Y:S02]  /*16d0*/  UIADD3 UR6, UPT, UPT, UR5, -UR4, URZ ;  /* 0x8000000405067290 */ /* 0x000fe4000fffe0ff */
[----:B------:R-:W-:Y:S02]  /*16e0*/  UIADD3 UR4, UPT, UPT, -UR5, UR4, URZ ;  /* 0x0000000405047290 */ /* 0x000fe4000fffe1ff */
[----:B------:R-:W-:Y:S02]  /*16f0*/  UIMAD UR31, UR6, UR10, UR31 ;  /* 0x0000000a061f72a4 */ /* 0x000fe4000f8e021f */
[----:B------:R-:W-:-:S12]  /*1700*/  UIMAD UR30, UR4, UR12, UR30 ;  /* 0x0000000c041e72a4 */ /* 0x000fd8000f8e021e */
.L_x_20:
[----:B------:R-:W-:Y:S01]  /*1710*/  UISETP.NE.AND UP0, UPT, UR18, 0x2, UPT ;  /* 0x000000021200788c */ /* 0x000fe2000bf05270 */
[----:B------:R-:W-:Y:S09]  /*1720*/  BRA.U !UP6, `(.L_x_21) ;  /* 0x000000010e0c7547 */ /* 0x000ff2000b800000 */
[----:B------:R-:W-:Y:S01]  /*1730*/  UCGABAR_WAIT ;  /* 0x0000000000007dc7 */ /* 0x000fe20008000000 */
[----:B------:R-:W-:Y:S01]  /*1740*/  CCTL.IVALL ;  /* 0x00000000ff00798f */ /* 0x000fe20002000000 */
[----:B------:R-:W-:Y:S05]  /*1750*/  BRA `(.L_x_22) ;  /* 0x0000000000047947 */ /* 0x000fea0003800000 */
.L_x_21:
[----:B------:R-:W-:Y:S06]  /*1760*/  BAR.SYNC.DEFER_BLOCKING 0x0 ;  /* 0x0000000000007b1d */ /* 0x000fec0000010000 */
.L_x_22:
[----:B------:R-:W-:Y:S05]  /*1770*/  BRA.U UP0, `(.L_x_23) ;  /* 0x0000001500947547 */ /* 0x000fea000b800000 */
[----:B------:R-:W2:Y:S01]  /*1780*/  LDCU UR6, c[0x0][0x38c] ;  /* 0x00007180ff0677ac */ /* 0x000ea20008000800 */
[----:B------:R-:W3:Y:S01]  /*1790*/  S2UR UR8, SR_CgaCtaId ;  /* 0x00000000000879c3 */ /* 0x000ee20000008800 */
[----:B------:R-:W-:Y:S01]  /*17a0*/  PLOP3.LUT P1, PT, PT, PT, UP3, 0x80, 0x8 ;  /* 0x000000000008781c */ /* 0x000fe20003f2f038 */
[----:B------:R-:W-:Y:S01]  /*17b0*/  IMAD.MOV.U32 R12, RZ, RZ, 0x1 ;  /* 0x00000001ff0c7424 */ /* 0x000fe200078e00ff */
[----:B------:R-:W-:Y:S01]  /*17c0*/  UMOV UR7, 0x400 ;  /* 0x0000040000077882 */ /* 0x000fe20000000000 */
[----:B------:R-:W-:Y:S01]  /*17d0*/  UISETP.NE.AND UP1, UPT, UR18, URZ, UPT ;  /* 0x000000ff1200728c */ /* 0x000fe2000bf25270 */
[----:B------:R-:W-:Y:S01]  /*17e0*/  ISETP.EQ.OR P2, PT, R0, RZ, P3 ;  /* 0x000000ff0000720c */ /* 0x000fe20001f42670 */
[----:B------:R-:W-:Y:S01]  /*17f0*/  USEL UR24, URZ, 0x1, UP4 ;  /* 0x00000001ff187887 */ /* 0x000fe2000a000000 */
[----:B------:R-:W-:Y:S02]  /*1800*/  PLOP3.LUT P1, PT, P1, PT, PT, 0x8, 0x80 ;  /* 0x000000000080781c */ /* 0x000fe40000f2e170 */
[----:B------:R-:W-:Y:S01]  /*1810*/  CS2R R10, SRZ ;  /* 0x00000000000a7805 */ /* 0x000fe2000001ff00 */
[----:B------:R-:W-:Y:S01]  /*1820*/  IMAD.MOV.U32 R9, RZ, RZ, RZ ;  /* 0x000000ffff097224 */ /* 0x000fe200078e00ff */
[----:B------:R-:W4:Y:S01]  /*1830*/  LDCU UR40, c[0x0][0x370] ;  /* 0x00006e00ff2877ac */ /* 0x000f220008000800 */
[----:B------:R-:W-:Y:S01]  /*1840*/  IMAD.MOV.U32 R8, RZ, RZ, 0x1 ;  /* 0x00000001ff087424 */ /* 0x000fe200078e00ff */
[----:B------:R-:W1:Y:S01]  /*1850*/  LDCU.64 UR26, c[0x0][0x348] ;  /* 0x00006900ff1a77ac */ /* 0x000e620008000a00 */
[----:B--2---:R-:W-:-:S02]  /*1860*/  UIADD3 UR5, UPT, UPT, UR6, 0x3f, URZ ;  /* 0x0000003f06057890 */ /* 0x004fc4000fffe0ff */
[----:B------:R-:W-:Y:S02]  /*1870*/  USHF.R.U32.HI UR45, URZ, 0x6, UR28 ;  /* 0x00000006ff2d7899 */ /* 0x000fe4000801161c */
[----:B------:R-:W-:Y:S02]  /*1880*/  USHF.R.S32.HI UR4, URZ, 0x1f, UR5 ;  /* 0x0000001fff047899 */ /* 0x000fe40008011405 */
[----:B---3--:R-:W-:Y:S02]  /*1890*/  ULEA UR7, UR8, UR7, 0x18 ;  /* 0x0000000708077291 */ /* 0x008fe4000f8ec0ff */
[----:B------:R-:W-:Y:S02]  /*18a0*/  ULEA.HI UR4, UR4, UR5, URZ, 0x6 ;  /* 0x0000000504047291 */ /* 0x000fe4000f8f30ff */
[----:B------:R-:W-:Y:S02]  /*18b0*/  UIADD3 UR46, UPT, UPT, UR6, 0x7e, URZ ;  /* 0x0000007e062e7890 */ /* 0x000fe4000fffe0ff */
[----:B------:R-:W-:-:S02]  /*18c0*/  USHF.R.S32.HI UR43, URZ, 0x6, UR4 ;  /* 0x00000006ff2b7899 */ /* 0x000fc40008011404 */
[----:B------:R-:W-:Y:S02]  /*18d0*/  UIADD3 UR4, UPT, UPT, UR6, -0x1, URZ ;  /* 0xffffffff06047890 */ /* 0x000fe4000fffe0ff */
[----:B------:R-:W-:Y:S02]  /*18e0*/  UISETP.LT.U32.AND UP0, UPT, UR43, 0xa, UPT ;  /* 0x0000000a2b00788c */ /* 0x000fe4000bf01070 */
[----:B------:R-:W-:Y:S02]  /*18f0*/  UISETP.GE.U32.AND UP2, UPT, UR4, -0x7f, UPT ;  /* 0xffffff810400788c */ /* 0x000fe4000bf46070 */
[----:B------:R-:W-:Y:S01]  /*1900*/  USEL UR41, UR43, 0xa, UP0 ;  /* 0x0000000a2b297887 */ /* 0x000fe20008000000 */
[----:B------:R-:W2:Y:S03]  /*1910*/  LDCU UR39, c[0x0][0x374] ;  /* 0x00006e80ff2777ac */ /* 0x000ea60008000800 */
[----:B------:R-:W-:-:S02]  /*1920*/  UIADD3 UR21, UPT, UPT, UR41, -0x1, URZ ;  /* 0xffffffff29157890 */ /* 0x000fc4000fffe0ff */
[----:B------:R-:W-:-:S03]  /*1930*/  USEL UR24, UR24, 0x2, UP1 ;  /* 0x0000000218187887 */ /* 0x000fc60008800000 */
[----:B------:R-:W-:Y:S02]  /*1940*/  @UP2 UIADD3 UR21, UPT, UPT, UR41, URZ, URZ ;  /* 0x000000ff29152290 */ /* 0x000fe4000fffe0ff */
[----:B------:R-:W-:Y:S02]  /*1950*/  UIADD3 UR29, UPT, UPT, UR7, 0x10400, UR28 ;  /* 0x00010400071d7890 */ /* 0x000fe4000fffe01c */
[----:B------:R-:W-:Y:S02]  /*1960*/  UIADD3 UR44, UPT, UPT, UR43, -UR41, URZ ;  /* 0x800000292b2c7290 */ /* 0x000fe4000fffe0ff */
[----:B------:R-:W-:Y:S01]  /*1970*/  UIADD3 UR21, UPT, UPT, UR21, 0x1, URZ ;  /* 0x0000000115157890 */ /* 0x000fe2000fffe0ff */
[----:B-1--4-:R-:W-:-:S11]  /*1980*/  UMOV UR5, URZ ;  /* 0x000000ff00057c82 */ /* 0x012fd60008000000 */
.L_x_43:
[----:B-1----:R-:W1:Y:S02]  /*1990*/  S2UR UR4, SR_CgaCtaId ;  /* 0x00000000000479c3 */ /* 0x002e640000008800 */
[----:B-1----:R-:W-:-:S09]  /*19a0*/  UISETP.NE.AND UP0, UPT, UR4, URZ, UPT ;  /* 0x000000ff0400728c */ /* 0x002fd2000bf05270 */
[----:B------:R-:W-:Y:S05]  /*19b0*/  BRA.U UP0, `(.L_x_24) ;  /* 0x0000000100287547 */ /* 0x000fea000b800000 */
[----:B------:R-:W-:Y:S02]  /*19c0*/  LEA R0, R9, UR7, 0x3 ;  /* 0x0000000709007c11 */ /* 0x000fe4000f8e18ff */
[----:B------:R-:W-:-:S04]  /*19d0*/  SHF.L.U32 R3, R8, 0x1f, RZ ;  /* 0x0000001f08037819 */ /* 0x000fc800000006ff */
[----:B------:R-:W1:Y:S02]  /*19e0*/  SYNCS.PHASECHK.TRANS64.TRYWAIT P0, [R0+URZ+0x160], R3 ;  /* 0x00016003000075a7 */ /* 0x000e6400080011ff */
[----:B-1----:R-:W-:Y:S05]  /*19f0*/  @!P0 BRA `(.L_x_25) ;  /* 0x0000008000588947 */ /* 0x002fea0003800000 */
.L_x_139:
[----:B------:R3:W-:Y:S01]  /*1a00*/  SYNCS.ARRIVE.TRANS64.A1T0 RZ, [R0+URZ+0x150], RZ ;  /* 0x000150ff00ff79a7 */ /* 0x0007e200081000ff */
[----:B------:R-:W-:-:S05]  /*1a10*/  VIADD R9, R9, 0x1 ;  /* 0x0000000109097836 */ /* 0x000fca0000000000 */
[----:B------:R-:W-:-:S04]  /*1a20*/  ISETP.NE.AND P0, PT, R9, 0x2, PT ;  /* 0x000000020900780c */ /* 0x000fc80003f05270 */
[----:B-1----:R-:W-:Y:S02]  /*1a30*/  SEL R3, RZ, 0x1, P0 ;  /* 0x00000001ff037807 */ /* 0x002fe40000000000 */
[----:B------:R-:W-:Y:S02]  /*1a40*/  SEL R9, R9, RZ, P0 ;  /* 0x000000ff09097207 */ /* 0x000fe40000000000 */
[----:B------:R-:W-:-:S07]  /*1a50*/  LOP3.LUT R8, R8, R3, RZ, 0x3c, !PT ;  /* 0x0000000308087212 */ /* 0x000fce00078e3cff */
.L_x_24:
[----:B------:R-:W-:Y:S01]  /*1a60*/  ULEA UR4, UR5, UR7, 0x3 ;  /* 0x0000000705047291 */ /* 0x000fe2000f8e18ff */
[----:B---3--:R-:W-:Y:S01]  /*1a70*/  SHF.L.U32 R0, R12, 0x1f, RZ ;  /* 0x0000001f0c007819 */ /* 0x008fe200000006ff */
[----:B------:R-:W-:Y:S02]  /*1a80*/  UISETP.GE.U32.AND UP0, UPT, UR46, 0x7f, UPT ;  /* 0x0000007f2e00788c */ /* 0x000fe4000bf06070 */
[----:B------:R-:W-:Y:S02]  /*1a90*/  USHF.L.U32 UR35, UR30, 0x6, URZ ;  /* 0x000000061e237899 */ /* 0x000fe400080006ff */
[----:B------:R-:W-:Y:S01]  /*1aa0*/  ULEA UR19, UR31, UR45, 0x8 ;  /* 0x0000002d1f137291 */ /* 0x000fe2000f8e40ff */
[----:B------:R-:W-:Y:S02]  /*1ab0*/  UMOV UR13, URZ ;  /* 0x000000ff000d7c82 */ /* 0x000fe40008000000 */
[----:B------:R1:W3:Y:S02]  /*1ac0*/  SYNCS.PHASECHK.TRANS64.TRYWAIT P0, [UR4+0x50], R0 ;  /* 0x00005000ff0075a7 */ /* 0x0002e40008001104 */
[----:B------:R-:W-:Y:S07]  /*1ad0*/  BRA.U !UP0, `(.L_x_26) ;  /* 0x0000000108bc7547 */ /* 0x000fee000b800000 */
[----:B------:R-:W-:Y:S01]  /*1ae0*/  UMOV UR6, URZ ;  /* 0x000000ff00067c82 */ /* 0x000fe20008000000 */
[----:B------:R-:W-:-:S05]  /*1af0*/  UMOV UR4, UR5 ;  /* 0x0000000500047c82 */ /* 0x000fca0008000000 */
.L_x_32:
[----:B------:R-:W-:Y:S01]  /*1b00*/  ULEA UR33, UR4, UR7, 0x3 ;  /* 0x0000000704217291 */ /* 0x000fe2000f8e18ff */
[----:B---3--:R-:W-:Y:S01]  /*1b10*/  @!P3 MOV R2, 0x5000 ;  /* 0x000050000002b802 */ /* 0x008fe20000000f00 */
[----:B-1-34-:R-:W-:Y:S10]  /*1b20*/  @P0 BRA `(.L_x_27) ;  /* 0x00000000000c0947 */ /* 0x01aff40003800000 */
[----:B------:R-:W-:-:S04]  /*1b30*/  SHF.L.U32 R3, R12, 0x1f, RZ ;  /* 0x0000001f0c037819 */ /* 0x000fc800000006ff */
[----:B------:R-:W3:Y:S02]  /*1b40*/  SYNCS.PHASECHK.TRANS64.TRYWAIT P0, [UR33+0x50], R3 ;  /* 0x00005003ff0075a7 */ /* 0x000ee40008001121 */
[----:B---3--:R-:W-:Y:S05]  /*1b50*/  @!P0 BRA `(.L_x_28) ;  /* 0x0000008000148947 */ /* 0x008fea0003800000 */
.L_x_27:
[----:B------:R3:W-:Y:S01]  /*1b60*/  @!P3 SYNCS.ARRIVE.TRANS64 RZ, [UR33], R2 ;  /* 0x00000002ffffb9a7 */ /* 0x0007e20008000021 */
[----:B------:R-:W-:-:S04]  /*1b70*/  ULOP3.LUT UR5, UR24, 0x2, URZ, 0xfc, !UPT ;  /* 0x0000000218057892 */ /* 0x000fc8000f8efcff */
[----:B------:R-:W-:-:S09]  /*1b80*/  UISETP.NE.AND UP0, UPT, UR5, 0x2, UPT ;  /* 0x000000020500788c */ /* 0x000fd2000bf05270 */
[----:B------:R-:W-:Y:S05]  /*1b90*/  BRA.U UP0, `(.L_x_29) ;  /* 0x0000000100047547 */ /* 0x000fea000b800000 */
[----:B--2---:R-:W-:Y:S05]  /*1ba0*/  BPT.TRAP 0x1 ;  /* 0x000000040000795c */ /* 0x004fea0000300000 */
.L_x_29:
[----:B------:R-:W-:Y:S04]  /*1bb0*/  BSSY.RECONVERGENT B0, `(.L_x_30) ;  /* 0x0000003000007945 */ /* 0x000fe80003800200 */
[----:B------:R-:W-:Y:S05]  /*1bc0*/  @P2 BRA `(.L_x_31) ;  /* 0x0000000000042947 */ /* 0x000fea0003800000 */
[----:B--2---:R-:W-:Y:S05]  /*1bd0*/  BPT.TRAP 0x1 ;  /* 0x000000040000795c */ /* 0x004fea0000300000 */
.L_x_31:
[----:B--2---:R-:W-:Y:S05]  /*1be0*/  BSYNC.RECONVERGENT B0 ;  /* 0x0000000000007941 */ /* 0x004fea0003800200 */
.L_x_30:
[----:B------:R-:W-:Y:S02]  /*1bf0*/  UIADD3 UR5, UPT, UPT, UR4, 0x1, URZ ;  /* 0x0000000104057890 */ /* 0x000fe4000fffe0ff */
[----:B------:R-:W-:Y:S02]  /*1c00*/  USHF.L.U32 UR34, UR6, 0x6, URZ ;  /* 0x0000000606227899 */ /* 0x000fe400080006ff */
[----:B------:R-:W-:Y:S02]  /*1c10*/  UISETP.NE.AND UP0, UPT, UR5, 0xa, UPT ;  /* 0x0000000a0500788c */ /* 0x000fe4000bf05270 */
[----:B------:R-:W-:Y:S02]  /*1c20*/  UIADD3 UR6, UPT, UPT, UR6, 0x1, URZ ;  /* 0x0000000106067890 */ /* 0x000fe4000fffe0ff */
[----:B------:R-:W-:Y:S02]  /*1c30*/  USEL UR9, URZ, 0x1, UP0 ;  /* 0x00000001ff097887 */ /* 0x000fe40008000000 */
[----:B------:R-:W-:-:S02]  /*1c40*/  USEL UR5, UR5, URZ, UP0 ;  /* 0x000000ff05057287 */ /* 0x000fc40008000000 */
[----:B------:R-:W-:Y:S02]  /*1c50*/  ULEA UR32, UR4, UR7, 0xc ;  /* 0x0000000704207291 */ /* 0x000fe4000f8e60ff */
[----:B------:R-:W-:Y:S01]  /*1c60*/  ULEA UR8, UR5, UR7, 0x3 ;  /* 0x0000000705087291 */ /* 0x000fe2000f8e18ff */
[----:B------:R-:W-:Y:S01]  /*1c70*/  LOP3.LUT R12, R12, UR9, RZ, 0x3c, !PT ;  /* 0x000000090c0c7c12 */ /* 0x000fe2000f8e3cff */
[----:B------:R-:W-:Y:S02]  /*1c80*/  UIADD3 UR10, UP1, UPT, UR26, 0x80, URZ ;  /* 0x000000801a0a7890 */ /* 0x000fe4000ff3e0ff */
[----:B------:R-:W-:Y:S01]  /*1c90*/  ULEA UR16, UR4, UR28, 0xe ;  /* 0x0000001c04107291 */ /* 0x000fe2000f8e70ff */
[----:B-1----:R-:W-:Y:S01]  /*1ca0*/  SHF.L.U32 R0, R12, 0x1f, RZ ;  /* 0x0000001f0c007819 */ /* 0x002fe200000006ff */
[----:B------:R-:W-:Y:S02]  /*1cb0*/  UIADD3.X UR11, UPT, UPT, URZ, UR27, URZ, UP1, !UPT ;  /* 0x0000001bff0b7290 */ /* 0x000fe40008ffe4ff */
[----:B------:R-:W-:Y:S01]  /*1cc0*/  UIADD3 UR32, UPT, UPT, UR32, 0x6400, URZ ;  /* 0x0000640020207890 */ /* 0x000fe2000fffe0ff */
[----:B------:R4:W1:Y:S01]  /*1cd0*/  SYNCS.PHASECHK.TRANS64.TRYWAIT P0, [UR8+0x50], R0 ;  /* 0x00005000ff0075a7 */ /* 0x0008620008001108 */
[----:B------:R-:W-:-:S02]  /*1ce0*/  UIADD3 UR8, UP0, UPT, UR26, 0x180, URZ ;  /* 0x000001801a087890 */ /* 0x000fc4000ff1e0ff */
[----:B------:R-:W-:Y:S02]  /*1cf0*/  UIADD3 UR16, UPT, UPT, UR7, 0x10400, UR16 ;  /* 0x0001040007107890 */ /* 0x000fe4000fffe010 */
[----:B------:R-:W-:Y:S02]  /*1d00*/  UIADD3.X UR9, UPT, UPT, URZ, UR27, URZ, UP0, !UPT ;  /* 0x0000001bff097290 */ /* 0x000fe400087fe4ff */
[----:B------:R-:W-:Y:S01]  /*1d10*/  UISETP.NE.AND UP0, UPT, UR6, UR21, UPT ;  /* 0x000000150600728c */ /* 0x000fe2000bf05270 */
[----:B------:R-:W-:Y:S01]  /*1d20*/  UMOV UR12, 0x0 ;  /* 0x00000000000c7882 */ /* 0x000fe20000000000 */
[----:B------:R-:W-:Y:S01]  /*1d30*/  UMOV UR13, 0x10000000 ;  /* 0x10000000000d7882 */ /* 0x000fe20000000000 */
[----:B------:R-:W-:Y:S01]  /*1d40*/  UMOV UR4, 0xf0000 ;  /* 0x000f000000047882 */ /* 0x000fe20000000000 */
[----:B------:R-:W-:Y:S01]  /*1d50*/  UMOV UR20, UR36 ;  /* 0x0000002400147c82 */ /* 0x000fe20008000000 */
[----:B------:R-:W-:Y:S01]  /*1d60*/  UMOV UR17, UR33 ;  /* 0x0000002100117c82 */ /* 0x000fe20008000000 */
[----:B------:R-:W-:Y:S01]  /*1d70*/  UMOV UR18, UR34 ;  /* 0x0000002200127c82 */ /* 0x000fe20008000000 */
[----:B------:R-:W-:Y:S01]  /*1d80*/  UTMALDG.3D [UR32], [UR10], desc[UR12] ;  /* 0x00000c200a0075b4 */ /* 0x000fe20008011000 */
[----:B------:R2:W-:Y:S02]  /*1d90*/  UTMALDG.3D.MULTICAST [UR16], [UR8], UR4, desc[UR12] ;  /* 0x00000c10080073b4 */ /* 0x0005e40008011804 */
[----:B--2---:R-:W-:Y:S01]  /*1da0*/  UMOV UR13, UR21 ;  /* 0x00000015000d7c82 */ /* 0x004fe20008000000 */
[----:B------:R-:W-:Y:S01]  /*1db0*/  UMOV UR4, UR5 ;  /* 0x0000000500047c82 */ /* 0x000fe20008000000 */
[----:B------:R-:W-:Y:S05]  /*1dc0*/  BRA.U UP0, `(.L_x_32) ;  /* 0xfffffffd004c7547 */ /* 0x000fea000b83ffff */
.L_x_26:
[----:B------:R-:W-:Y:S01]  /*1dd0*/  ULEA UR4, UR5, UR7, 0x3 ;  /* 0x0000000705047291 */ /* 0x000fe2000f8e18ff */
[----:B-1--4-:R-:W-:Y:S01]  /*1de0*/  SHF.L.U32 R0, R12, 0x1f, RZ ;  /* 0x0000001f0c007819 */ /* 0x012fe200000006ff */
[----:B------:R-:W-:Y:S01]  /*1df0*/  @!P1 SYNCS.ARRIVE.TRANS64.A1T0 RZ, [UR7+0xe8], RZ ;  /* 0x0000e8ffffff99a7 */ /* 0x000fe20008100007 */
[----:B------:R-:W-:-:S06]  /*1e00*/  UISETP.GT.AND UP0, UPT, UR43, UR41, UPT ;  /* 0x000000292b00728c */ /* 0x000fcc000bf04270 */
[----:B---3--:R1:W3:Y:S03]  /*1e10*/  SYNCS.PHASECHK.TRANS64.TRYWAIT P0, [UR4+0x50], R0 ;  /* 0x00005000ff0075a7 */ /* 0x0082e60008001104 */
[----:B------:R-:W-:Y:S05]  /*1e20*/  BRA.U !UP0, `(.L_x_33) ;  /* 0x0000000108bc7547 */ /* 0x000fea000b800000 */
[----:B------:R-:W-:Y:S01]  /*1e30*/  UIADD3 UR25, UPT, UPT, UR44, UR13, URZ ;  /* 0x0000000d2c197290 */ /* 0x000fe2000fffe0ff */
[----:B------:R-:W-:-:S11]  /*1e40*/  UMOV UR4, UR5 ;  /* 0x0000000500047c82 */ /* 0x000fd60008000000 */
.L_x_39:
[----:B------:R-:W-:Y:S01]  /*1e50*/  ULEA UR9, UR4, UR7, 0x3 ;  /* 0x0000000704097291 */ /* 0x000fe2000f8e18ff */
[----:B---3--:R-:W-:Y:S01]  /*1e60*/  @!P3 MOV R2, 0x5000 ;  /* 0x000050000002b802 */ /* 0x008fe20000000f00 */
[----:B-1-3--:R-:W-:Y:S10]  /*1e70*/  @P0 BRA `(.L_x_34) ;  /* 0x00000000000c0947 */ /* 0x00aff40003800000 */
[----:B------:R-:W-:-:S04]  /*1e80*/  SHF.L.U32 R3, R12, 0x1f, RZ ;  /* 0x0000001f0c037819 */ /* 0x000fc800000006ff */
[----:B------:R-:W3:Y:S02]  /*1e90*/  SYNCS.PHASECHK.TRANS64.TRYWAIT P0, [UR9+0x50], R3 ;  /* 0x00005003ff0075a7 */ /* 0x000ee40008001109 */
[----:B---3--:R-:W-:Y:S05]  /*1ea0*/  @!P0 BRA `(.L_x_35) ;  /* 0x0000007c00588947 */ /* 0x008fea0003800000 */
.L_x_34:
[----:B------:R3:W-:Y:S01]  /*1eb0*/  @!P3 SYNCS.ARRIVE.TRANS64 RZ, [UR9], R2 ;  /* 0x00000002ffffb9a7 */ /* 0x0007e20008000009 */
[----:B------:R-:W-:-:S04]  /*1ec0*/  ULOP3.LUT UR5, UR24, 0x2, URZ, 0xfc, !UPT ;  /* 0x0000000218057892 */ /* 0x000fc8000f8efcff */
[----:B------:R-:W-:-:S09]  /*1ed0*/  UISETP.NE.AND UP0, UPT, UR5, 0x2, UPT ;  /* 0x000000020500788c */ /* 0x000fd2000bf05270 */
[----:B------:R-:W-:Y:S05]  /*1ee0*/  BRA.U UP0, `(.L_x_36) ;  /* 0x0000000100047547 */ /* 0x000fea000b800000 */
[----:B--2---:R-:W-:Y:S05]  /*1ef0*/  BPT.TRAP 0x1 ;  /* 0x000000040000795c */ /* 0x004fea0000300000 */
.L_x_36:
[----:B------:R-:W-:Y:S04]  /*1f00*/  BSSY.RECONVERGENT B0, `(.L_x_37) ;  /* 0x0000003000007945 */ /* 0x000fe80003800200 */
[----:B------:R-:W-:Y:S05]  /*1f10*/  @P2 BRA `(.L_x_38) ;  /* 0x0000000000042947 */ /* 0x000fea0003800000 */
[----:B--2---:R-:W-:Y:S05]  /*1f20*/  BPT.TRAP 0x1 ;  /* 0x000000040000795c */ /* 0x004fea0000300000 */
.L_x_38:
[----:B--2---:R-:W-:Y:S05]  /*1f30*/  BSYNC.RECONVERGENT B0 ;  /* 0x0000000000007941 */ /* 0x004fea0003800200 */
.L_x_37:
[----:B------:R-:W-:Y:S02]  /*1f40*/  UIADD3 UR5, UPT, UPT, UR4, 0x1, URZ ;  /* 0x0000000104057890 */ /* 0x000fe4000fffe0ff */
[----:B------:R-:W-:Y:S02]  /*1f50*/  UIADD3 UR14, UP1, UPT, UR26, 0x80, URZ ;  /* 0x000000801a0e7890 */ /* 0x000fe4000ff3e0ff */
[----:B------:R-:W-:Y:S02]  /*1f60*/  UISETP.NE.AND UP0, UPT, UR5, 0xa, UPT ;  /* 0x0000000a0500788c */ /* 0x000fe4000bf05270 */
[----:B------:R-:W-:Y:S02]  /*1f70*/  USHF.L.U32 UR10, UR13, 0x6, URZ ;  /* 0x000000060d0a7899 */ /* 0x000fe400080006ff */
[----:B------:R-:W-:Y:S02]  /*1f80*/  USEL UR8, URZ, 0x1, UP0 ;  /* 0x00000001ff087887 */ /* 0x000fe40008000000 */
[----:B------:R-:W-:-:S02]  /*1f90*/  USEL UR5, UR5, URZ, UP0 ;  /* 0x000000ff05057287 */ /* 0x000fc40008000000 */
[----:B------:R-:W-:Y:S02]  /*1fa0*/  UIADD3 UR22, UP0, UPT, UR26, 0x180, URZ ;  /* 0x000001801a167890 */ /* 0x000fe4000ff1e0ff */
[----:B------:R-:W-:Y:S01]  /*1fb0*/  LOP3.LUT R12, R12, UR8, RZ, 0x3c, !PT ;  /* 0x000000080c0c7c12 */ /* 0x000fe2000f8e3cff */
[----:B------:R-:W-:Y:S02]  /*1fc0*/  ULEA UR8, UR4, UR7, 0xc ;  /* 0x0000000704087291 */ /* 0x000fe4000f8e60ff */
[----:B------:R-:W-:Y:S01]  /*1fd0*/  ULEA UR6, UR5, UR7, 0x3 ;  /* 0x0000000705067291 */ /* 0x000fe2000f8e18ff */
[----:B-1----:R-:W-:Y:S01]  /*1fe0*/  SHF.L.U32 R0, R12, 0x1f, RZ ;  /* 0x0000001f0c007819 */ /* 0x002fe200000006ff */
[----:B------:R-:W-:Y:S02]  /*1ff0*/  UIADD3 UR8, UPT, UPT, UR8, 0x6400, URZ ;  /* 0x0000640008087890 */ /* 0x000fe4000fffe0ff */
[----:B------:R-:W-:Y:S02]  /*2000*/  UIADD3.X UR15, UPT, UPT, URZ, UR27, URZ, UP1, !UPT ;  /* 0x0000001bff0f7290 */ /* 0x000fe40008ffe4ff */
[----:B------:R-:W-:-:S02]  /*2010*/  ULEA UR16, UR4, UR29, 0xe ;  /* 0x0000001d04107291 */ /* 0x000fc4000f8e70ff */
[----:B------:R-:W-:Y:S01]  /*2020*/  UIADD3.X UR23, UPT, UPT, URZ, UR27, URZ, UP0, !UPT ;  /* 0x0000001bff177290 */ /* 0x000fe200087fe4ff */
[----:B------:R4:W1:Y:S01]  /*2030*/  SYNCS.PHASECHK.TRANS64.TRYWAIT P0, [UR6+0x50], R0 ;  /* 0x00005000ff0075a7 */ /* 0x0008620008001106 */
[----:B------:R-:W-:Y:S01]  /*2040*/  UMOV UR30, 0x0 ;  /* 0x00000000001e7882 */ /* 0x000fe20000000000 */
[----:B------:R-:W-:Y:S01]  /*2050*/  UMOV UR31, 0x10000000 ;  /* 0x10000000001f7882 */ /* 0x000fe20000000000 */
[----:B------:R-:W-:Y:S01]  /*2060*/  UMOV UR11, UR35 ;  /* 0x00000023000b7c82 */ /* 0x000fe20008000000 */
[----:B------:R-:W-:Y:S01]  /*2070*/  UMOV UR12, UR36 ;  /* 0x00000024000c7c82 */ /* 0x000fe20008000000 */
[----:B------:R-:W-:Y:S01]  /*2080*/  UMOV UR6, 0xf0000 ;  /* 0x000f000000067882 */ /* 0x000fe20000000000 */
[----:B------:R-:W-:Y:S01]  /*2090*/  UMOV UR20, UR36 ;  /* 0x0000002400147c82 */ /* 0x000fe20008000000 */
[----:B------:R-:W-:Y:S01]  /*20a0*/  UMOV UR17, UR9 ;  /* 0x0000000900117c82 */ /* 0x000fe20008000000 */
[----:B------:R-:W-:Y:S01]  /*20b0*/  UMOV UR18, UR10 ;  /* 0x0000000a00127c82 */ /* 0x000fe20008000000 */
[----:B------:R4:W-:Y:S01]  /*20c0*/  UTMALDG.3D [UR8], [UR14], desc[UR30] ;  /* 0x00001e080e0075b4 */ /* 0x0009e20008011000 */
[----:B------:R-:W-:Y:S01]  /*20d0*/  UIADD3 UR13, UPT, UPT, UR13, 0x1, URZ ;  /* 0x000000010d0d7890 */ /* 0x000fe2000fffe0ff */
[----:B------:R-:W-:-:S03]  /*20e0*/  UMOV UR4, UR5 ;  /* 0x0000000500047c82 */ /* 0x000fc60008000000 */
[----:B------:R-:W-:Y:S01]  /*20f0*/  UISETP.NE.AND UP0, UPT, UR13, UR25, UPT ;  /* 0x000000190d00728c */ /* 0x000fe2000bf05270 */
[----:B------:R4:W-:Y:S08]  /*2100*/  UTMALDG.3D.MULTICAST [UR16], [UR22], UR6, desc[UR30] ;  /* 0x00001e10160073b4 */ /* 0x0009f00008011806 */
[----:B----4-:R-:W-:Y:S05]  /*2110*/  BRA.U UP0, `(.L_x_39) ;  /* 0xfffffffd004c7547 */ /* 0x010fea000b83ffff */
.L_x_33:
[C---:B------:R-:W-:Y:S01]  /*2120*/  LEA R3, R11.reuse, UR7, 0x3 ;  /* 0x000000070b037c11 */ /* 0x040fe2000f8e18ff */
[----:B------:R-:W-:Y:S01]  /*2130*/  NOP ;  /* 0x0000000000007918 */ /* 0x000fe20000000000 */
[----:B-1----:R-:W-:Y:S02]  /*2140*/  SHF.L.U32 R0, R10, 0x1f, RZ ;  /* 0x0000001f0a007819 */ /* 0x002fe400000006ff */
[----:B------:R-:W-:Y:S02]  /*2150*/  LEA R5, R11, UR7, 0x4 ;  /* 0x000000070b057c11 */ /* 0x000fe4000f8e20ff */
[----:B---3--:R-:W1:Y:S02]  /*2160*/  SYNCS.PHASECHK.TRANS64.TRYWAIT P0, [R3+URZ+0xf0], R0 ;  /* 0x0000f000030075a7 */ /* 0x008e6400080011ff */
[----:B-1----:R-:W-:Y:S05]  /*2170*/  @!P0 BRA `(.L_x_40) ;  /* 0x0000007800bc8947 */ /* 0x002fea0003800000 */
.L_x_142:
[----:B------:R-:W3:Y:S01]  /*2180*/  LDS.128 R4, [R5+0x180] ;  /* 0x0001800005047984 */ /* 0x000ee20000000c00 */
[----:B------:R-:W-:Y:S01]  /*2190*/  UISETP.GE.AND UP0, UPT, UR42, 0x1, UPT ;  /* 0x000000012a00788c */ /* 0x000fe2000bf06270 */
[----:B------:R-:W-:Y:S01]  /*21a0*/  @!PT LDS RZ, [RZ] ;  /* 0x00000000fffff984 */ /* 0x000fe20000000800 */
[----:B------:R-:W-:Y:S01]  /*21b0*/  @!PT LDS RZ, [RZ] ;  /* 0x00000000fffff984 */ /* 0x000fe20000000800 */
[----:B------:R-:W-:Y:S01]  /*21c0*/  @!PT LDS RZ, [RZ] ;  /* 0x00000000fffff984 */ /* 0x000fe20000000800 */
[----:B------:R-:W-:Y:S01]  /*21d0*/  @!PT LDS RZ, [RZ] ;  /* 0x00000000fffff984 */ /* 0x000fe20000000800 */
[----:B------:R4:W-:Y:S06]  /*21e0*/  MEMBAR.ALL.CTA ;  /* 0x0000000000007992 */ /* 0x0009ec0000008000 */
[----:B----4-:R-:W4:Y:S01]  /*21f0*/  FENCE.VIEW.ASYNC.S ;  /* 0x00000000000073c6 */ /* 0x010f220000000000 */
[----:B---3--:R-:W-:-:S13]  /*2200*/  LOP3.LUT P0, RZ, R6, 0x1, RZ, 0xc0, !PT ;  /* 0x0000000106ff7812 */ /* 0x008fda000780c0ff */
[----:B----4-:R-:W-:Y:S01]  /*2210*/  VOTEU.ANY UP1, P0 ;  /* 0x0000000000ff7886 */ /* 0x010fe20000020100 */
[----:B------:R-:W-:-:S13]  /*2220*/  PLOP3.LUT P0, PT, PT, PT, UP1, 0x80, 0x8 ;  /* 0x000000000008781c */ /* 0x000fda0003f0f018 */
[----:B-1----:R-:W-:Y:S02]  /*2230*/  @P0 LOP3.LUT R0, R5, 0xffff, RZ, 0xc0, !PT ;  /* 0x0000ffff05000812 */ /* 0x002fe400078ec0ff */
[----:B------:R-:W-:Y:S02]  /*2240*/  @P0 MOV R2, R4 ;  /* 0x0000000400020202 */ /* 0x000fe40000000f00 */
[----:B------:R-:W-:Y:S01]  /*2250*/  @P0 R2UR UR6, R0 ;  /* 0x00000000000602ca */ /* 0x000fe200000e0000 */
[----:B------:R-:W-:Y:S01]  /*2260*/  VIADD R0, R3, 0x100 ;  /* 0x0000010003007836 */ /* 0x000fe20000000000 */
[----:B------:R-:W-:Y:S02]  /*2270*/  @P0 SHF.R.U32.HI R4, RZ, 0x10, R5 ;  /* 0x00000010ff040819 */ /* 0x000fe40000011605 */
[----:B------:R-:W-:Y:S02]  /*2280*/  @P0 R2UR UR8, R2 ;  /* 0x00000000020802ca */ /* 0x000fe400000e0000 */
[----:B------:R-:W-:-:S02]  /*2290*/  PRMT R0, RZ, 0x654, R0 ;  /* 0x00000654ff007816 */ /* 0x000fc40000000000 */
[----:B------:R-:W-:Y:S02]  /*22a0*/  @P0 R2UR UR4, R4 ;  /* 0x00000000040402ca */ /* 0x000fe400000e0000 */
[----:B------:R1:W-:Y:S03]  /*22b0*/  SYNCS.ARRIVE.TRANS64.RED.A1T0 RZ, [R0+URZ], RZ ;  /* 0x000000ff00ff79a7 */ /* 0x0003e600081004ff */
[----:B------:R-:W-:-:S04]  /*22c0*/  @UP1 UMOV UR37, UR6 ;  /* 0x0000000600251c82 */ /* 0x000fc80008000000 */
[----:B------:R-:W-:-:S04]  /*22d0*/  @UP1 UMOV UR38, UR8 ;  /* 0x0000000800261c82 */ /* 0x000fc80008000000 */
[----:B------:R-:W-:Y:S01]  /*22e0*/  @UP1 UMOV UR36, UR4 ;  /* 0x0000000400241c82 */ /* 0x000fe20008000000 */
[----:B------:R-:W-:Y:S05]  /*22f0*/  BRA.U !UP0, `(.L_x_41) ;  /* 0x0000000108d47547 */ /* 0x000fea000b800000 */
[----:B------:R-:W2:Y:S01]  /*2300*/  LDCU.128 UR12, c[0x0][0xb10] ;  /* 0x00016200ff0c77ac */ /* 0x000ea20008000c00 */
[----:B------:R-:W3:Y:S01]  /*2310*/  LDCU UR25, c[0x0][0xb20] ;  /* 0x00016400ff1977ac */ /* 0x000ee20008000800 */
[----:B------:R-:W4:Y:S01]  /*2320*/  LDCU UR20, c[0x0][0xb0c] ;  /* 0x00016180ff1477ac */ /* 0x000f220008000800 */
[----:B------:R-:W1:Y:S01]  /*2330*/  LDCU.64 UR10, c[0x0][0xb28] ;  /* 0x00016500ff0a77ac */ /* 0x000e620008000a00 */
[----:B------:R-:W-:Y:S02]  /*2340*/  UISETP.NE.AND UP3, UPT, UR42, 0x1, UPT ;  /* 0x000000012a00788c */ /* 0x000fe4000bf65270 */
[----:B--2---:R-:W-:Y:S02]  /*2350*/  UIMAD.WIDE.U32 UR16, UR39, UR15, URZ ;  /* 0x0000000f271072a5 */ /* 0x004fe4000f8e00ff */
[----:B------:R-:W-:Y:S02]  /*2360*/  UIMAD.WIDE.U32 UR8, UR40, UR12, URZ ;  /* 0x0000000c280872a5 */ /* 0x000fe4000f8e00ff */
[----:B------:R-:W-:-:S02]  /*2370*/  UISETP.NE.AND UP0, UPT, UR14, 0x1, UPT ;  /* 0x000000010e00788c */ /* 0x000fc4000bf05270 */
[----:B------:R-:W-:Y:S01]  /*2380*/  UIMAD.WIDE.U32 UR22, UR37, UR15, URZ ;  /* 0x0000000f251672a5 */ /* 0x000fe2000f8e00ff */
[----:B------:R-:W-:Y:S02]  /*2390*/  UMOV UR16, UR17 ;  /* 0x0000001100107c82 */ /* 0x000fe40008000000 */
[----:B------:R-:W-:Y:S01]  /*23a0*/  UMOV UR8, UR9 ;  /* 0x0000000900087c82 */ /* 0x000fe20008000000 */
[----:B---3--:R-:W-:Y:S02]  /*23b0*/  USHF.R.U32.HI UR16, URZ, UR25, UR16 ;  /* 0x00000019ff107299 */ /* 0x008fe40008011610 */
[----:B----4-:R-:W-:Y:S02]  /*23c0*/  UISETP.NE.AND UP2, UPT, UR20, 0x1, UPT ;  /* 0x000000011400788c */ /* 0x010fe4000bf45270 */
[----:B------:R-:W-:Y:S02]  /*23d0*/  USHF.R.U32.HI UR8, URZ, UR13, UR8 ;  /* 0x0000000dff087299 */ /* 0x000fe40008011608 */
[----:B------:R-:W-:-:S02]  /*23e0*/  USEL UR6, UR39, UR16, !UP0 ;  /* 0x0000001027067287 */ /* 0x000fc4000c000000 */
[----:B------:R-:W-:Y:S02]  /*23f0*/  USEL UR8, UR40, UR8, !UP2 ;  /* 0x0000000828087287 */ /* 0x000fe4000d000000 */
[----:B-1----:R-:W-:Y:S01]  /*2400*/  UIMAD.WIDE.U32 UR16, UR6, UR10, URZ ;  /* 0x0000000a061072a5 */ /* 0x002fe2000f8e00ff */
[----:B------:R-:W-:Y:S01]  /*2410*/  UMOV UR4, UR23 ;  /* 0x0000001700047c82 */ /* 0x000fe20008000000 */
[----:B------:R-:W-:Y:S02]  /*2420*/  UIMAD.WIDE.U32 UR18, UR38, UR12, URZ ;  /* 0x0000000c261272a5 */ /* 0x000fe4000f8e00ff */
[----:B------:R-:W-:-:S03]  /*2430*/  UIMAD.WIDE.U32 UR22, UR8, UR10, URZ ;  /* 0x0000000a081672a5 */ /* 0x000fc6000f8e00ff */
[----:B------:R-:W-:Y:S01]  /*2440*/  UMOV UR16, UR17 ;  /* 0x0000001100107c82 */ /* 0x000fe20008000000 */
[----:B------:R-:W-:Y:S02]  /*2450*/  USHF.R.U32.HI UR4, URZ, UR25, UR4 ;  /* 0x00000019ff047299 */ /* 0x000fe40008011604 */
[----:B------:R-:W-:Y:S01]  /*2460*/  @UP3 USHF.R.U32.HI UR6, URZ, UR11, UR16 ;  /* 0x0000000bff063299 */ /* 0x000fe20008011610 */
[----:B------:R-:W-:Y:S01]  /*2470*/  UMOV UR18, UR19 ;  /* 0x0000001300127c82 */ /* 0x000fe20008000000 */
[----:B------:R-:W-:Y:S01]  /*2480*/  UMOV UR22, UR23 ;  /* 0x0000001700167c82 */ /* 0x000fe20008000000 */
[----:B------:R-:W-:Y:S02]  /*2490*/  USHF.R.U32.HI UR13, URZ, UR13, UR18 ;  /* 0x0000000dff0d7299 */ /* 0x000fe40008011612 */
[----:B------:R-:W-:Y:S02]  /*24a0*/  USEL UR4, UR37, UR4, !UP0 ;  /* 0x0000000425047287 */ /* 0x000fe4000c000000 */
[----:B------:R-:W-:-:S02]  /*24b0*/  @UP3 USHF.R.U32.HI UR8, URZ, UR11, UR22 ;  /* 0x0000000bff083299 */ /* 0x000fc40008011616 */
[----:B------:R-:W-:Y:S02]  /*24c0*/  UIMAD UR9, UR42, UR6, URZ ;  /* 0x000000062a0972a4 */ /* 0x000fe4000f8e02ff */
[----:B------:R-:W-:Y:S02]  /*24d0*/  USEL UR6, UR38, UR13, !UP2 ;  /* 0x0000000d26067287 */ /* 0x000fe4000d000000 */
[----:B------:R-:W-:Y:S02]  /*24e0*/  UIMAD UR12, UR42, UR8, URZ ;  /* 0x000000082a0c72a4 */ /* 0x000fe4000f8e02ff */
[----:B------:R-:W-:Y:S02]  /*24f0*/  UISETP.GE.AND UP0, UPT, UR4, UR9, UPT ;  /* 0x000000090400728c */ /* 0x000fe4000bf06270 */
[----:B------:R-:W-:Y:S02]  /*2500*/  UIMAD.WIDE.U32 UR16, UR4, UR10, URZ ;  /* 0x0000000a041072a5 */ /* 0x000fe4000f8e00ff */
[----:B------:R-:W-:-:S02]  /*2510*/  UISETP.GE.OR UP0, UPT, UR6, UR12, UP0 ;  /* 0x0000000c0600728c */ /* 0x000fc40008706670 */
[----:B------:R-:W-:Y:S02]  /*2520*/  UIMAD.WIDE.U32 UR12, UR6, UR10, URZ ;  /* 0x0000000a060c72a5 */ /* 0x000fe4000f8e00ff */
[----:B------:R-:W-:Y:S01]  /*2530*/  UIADD3 UR15, UPT, UPT, -UR4, URZ, URZ ;  /* 0x000000ff040f7290 */ /* 0x000fe2000fffe1ff */
[----:B------:R-:W-:Y:S01]  /*2540*/  UMOV UR10, UR17 ;  /* 0x00000011000a7c82 */ /* 0x000fe20008000000 */
[----:B------:R-:W-:Y:S02]  /*2550*/  UIADD3 UR12, UPT, UPT, -UR6, URZ, URZ ;  /* 0x000000ff060c7290 */ /* 0x000fe4000fffe1ff */
[----:B------:R-:W-:-:S03]  /*2560*/  USHF.R.U32.HI UR10, URZ, UR11, UR10 ;  /* 0x0000000bff0a7299 */ /* 0x000fc6000801160a */
[----:B------:R-:W-:Y:S01]  /*2570*/  @!UP0 UMOV UR9, UR13 ;  /* 0x0000000d00098c82 */ /* 0x000fe20008000000 */
[----:B------:R-:W-:Y:S02]  /*2580*/  UIMAD UR15, UR14, UR15, UR37 ;  /* 0x0000000f0e0f72a4 */ /* 0x000fe4000f8e0225 */
[----:B------:R-:W-:Y:S02]  /*2590*/  USEL UR10, UR4, UR10, !UP3 ;  /* 0x0000000a040a7287 */ /* 0x000fe4000d800000 */
[----:B------:R-:W-:Y:S02]  /*25a0*/  @!UP0 USHF.R.U32.HI UR9, URZ, UR11, UR9 ;  /* 0x0000000bff098299 */ /* 0x000fe40008011609 */
[----:B------:R-:W-:Y:S02]  /*25b0*/  UIADD3 UR11, UPT, UPT, -UR10, URZ, URZ ;  /* 0x000000ff0a0b7290 */ /* 0x000fe4000fffe1ff */
[----:B------:R-:W-:Y:S02]  /*25c0*/  @!UP0 USEL UR9, UR6, UR9, !UP3 ;  /* 0x0000000906098287 */ /* 0x000fe4000d800000 */
[----:B------:R-:W-:-:S02]  /*25d0*/  UIMAD UR11, UR42, UR11, UR4 ;  /* 0x0000000b2a0b72a4 */ /* 0x000fc4000f8e0204 */
[----:B------:R-:W-:Y:S02]  /*25e0*/  @!UP0 UIADD3 UR10, UPT, UPT, UR10, -UR9, URZ ;  /* 0x800000090a0a8290 */ /* 0x000fe4000fffe0ff */
[----:B------:R-:W-:Y:S02]  /*25f0*/  @!UP0 UIMAD UR9, UR11, UR8, UR9 ;  /* 0x000000080b0982a4 */ /* 0x000fe4000f8e0209 */
[----:B------:R-:W-:Y:S02]  /*2600*/  @!UP0 UIMAD UR4, UR42, UR10, UR6 ;  /* 0x0000000a2a0482a4 */ /* 0x000fe4000f8e0206 */
[----:B------:R-:W-:Y:S02]  /*2610*/  UIMAD UR8, UR20, UR12, UR38 ;  /* 0x0000000c140872a4 */ /* 0x000fe4000f8e0226 */
[----:B------:R-:W-:Y:S01]  /*2620*/  UIMAD UR37, UR4, UR14, UR15 ;  /* 0x0000000e042572a4 */ /* 0x000fe2000f8e020f */
[----:B------:R-:W-:Y:S02]  /*2630*/  @!UP0 UMOV UR6, UR9 ;  /* 0x0000000900068c82 */ /* 0x000fe40008000000 */
[----:B------:R-:W-:-:S12]  /*2640*/  UIMAD UR38, UR6, UR20, UR8 ;  /* 0x00000014062672a4 */ /* 0x000fd8000f8e0208 */
.L_x_41:
[----:B------:R-:W3:Y:S02]  /*2650*/  LDCU UR4, c[0x0][0xb30] ;  /* 0x00016600ff0477ac */ /* 0x000ee40008000800 */
[----:B---3--:R-:W-:-:S09]  /*2660*/  UISETP.NE.AND UP0, UPT, UR4, 0x1, UPT ;  /* 0x000000010400788c */ /* 0x008fd2000bf05270 */
[----:B------:R-:W-:Y:S05]  /*2670*/  BRA.U UP0, `(.L_x_42) ;  /* 0x0000000100447547 */ /* 0x000fea000b800000 */
[----:B------:R-:W3:Y:S01]  /*2680*/  LDCU.128 UR12, c[0x0][0xb10] ;  /* 0x00016200ff0c77ac */ /* 0x000ee20008000c00 */
[----:B------:R-:W4:Y:S01]  /*2690*/  LDCU UR16, c[0x0][0xb0c] ;  /* 0x00016180ff1077ac */ /* 0x000f220008000800 */
[----:B------:R-:W1:Y:S01]  /*26a0*/  LDCU UR17, c[0x0][0xb20] ;  /* 0x00016400ff1177ac */ /* 0x000e620008000800 */
[----:B---3--:R-:W-:Y:S02]  /*26b0*/  UIMAD.WIDE.U32 UR10, UR38, UR12, URZ ;  /* 0x0000000c260a72a5 */ /* 0x008fe4000f8e00ff */
[----:B------:R-:W-:Y:S02]  /*26c0*/  UIMAD.WIDE.U32 UR8, UR37, UR15, URZ ;  /* 0x0000000f250872a5 */ /* 0x000fe4000f8e00ff */
[----:B----4-:R-:W-:Y:S02]  /*26d0*/  UISETP.NE.AND UP2, UPT, UR16, 0x1, UPT ;  /* 0x000000011000788c */ /* 0x010fe4000bf45270 */
[----:B------:R-:W-:Y:S01]  /*26e0*/  UISETP.NE.AND UP0, UPT, UR14, 0x1, UPT ;  /* 0x000000010e00788c */ /* 0x000fe2000bf05270 */
[----:B------:R-:W-:-:S02]  /*26f0*/  UMOV UR6, UR11 ;  /* 0x0000000b00067c82 */ /* 0x000fc40008000000 */
[----:B------:R-:W-:Y:S01]  /*2700*/  UMOV UR4, UR9 ;  /* 0x0000000900047c82 */ /* 0x000fe20008000000 */
[----:B------:R-:W-:Y:S02]  /*2710*/  USHF.R.U32.HI UR6, URZ, UR13, UR6 ;  /* 0x0000000dff067299 */ /* 0x000fe40008011606 */
[----:B-1----:R-:W-:Y:S02]  /*2720*/  USHF.R.U32.HI UR4, URZ, UR17, UR4 ;  /* 0x00000011ff047299 */ /* 0x002fe40008011604 */
[----:B------:R-:W-:Y:S02]  /*2730*/  USEL UR6, UR38, UR6, !UP2 ;  /* 0x0000000626067287 */ /* 0x000fe4000d000000 */
[----:B------:R-:W-:-:S04]  /*2740*/  USEL UR4, UR37, UR4, !UP0 ;  /* 0x0000000425047287 */ /* 0x000fc8000c000000 */
[----:B------:R-:W-:Y:S02]  /*2750*/  UIADD3 UR8, UPT, UPT, UR6, -UR4, URZ ;  /* 0x8000000406087290 */ /* 0x000fe4000fffe0ff */
[----:B------:R-:W-:Y:S02]  /*2760*/  UIADD3 UR4, UPT, UPT, -UR6, UR4, URZ ;  /* 0x0000000406047290 */ /* 0x000fe4000fffe1ff */
[----:B------:R-:W-:Y:S02]  /*2770*/  UIMAD UR37, UR8, UR14, UR37 ;  /* 0x0000000e082572a4 */ /* 0x000fe4000f8e0225 */
[----:B------:R-:W-:-:S12]  /*2780*/  UIMAD UR38, UR4, UR16, UR38 ;  /* 0x00000010042672a4 */ /* 0x000fd8000f8e0226 */
.L_x_42:
[----:B------:R-:W-:Y:S01]  /*2790*/  VIADD R11, R11, 0x1 ;  /* 0x000000010b0b7836 */ /* 0x000fe20000000000 */
[----:B------:R-:W-:Y:S01]  /*27a0*/  R2UR UR4, R87 ;  /* 0x00000000570472ca */ /* 0x000fe200000e0000 */
[----:B------:R-:W-:Y:S01]  /*27b0*/  UIADD3 UR30, UPT, UPT, UR38, UR59, URZ ;  /* 0x0000003b261e7290 */ /* 0x000fe2000fffe0ff */
[----:B------:R-:W-:Y:S02]  /*27c0*/  PLOP3.LUT P1, PT, PT, PT, PT, 0x80, 0x8 ;  /* 0x000000000008781c */ /* 0x000fe40003f2f070 */
[----:B------:R-:W-:-:S04]  /*27d0*/  ISETP.NE.AND P0, PT, R11, 0x2, PT ;  /* 0x000000020b00780c */ /* 0x000fc80003f05270 */
[----:B------:R-:W-:Y:S02]  /*27e0*/  SEL R3, RZ, 0x1, P0 ;  /* 0x00000001ff037807 */ /* 0x000fe40000000000 */
[----:B------:R-:W-:Y:S02]  /*27f0*/  SEL R11, R11, RZ, P0 ;  /* 0x000000ff0b0b7207 */ /* 0x000fe40000000000 */
[----:B------:R-:W-:Y:S01]  /*2800*/  LOP3.LUT R10, R10, R3, RZ, 0x3c, !PT ;  /* 0x000000030a0a7212 */ /* 0x000fe200078e3cff */
[----:B------:R-:W-:Y:S01]  /*2810*/  UIADD3 UR31, UPT, UPT, UR37, UR4, URZ ;  /* 0x00000004251f7290 */ /* 0x000fe2000fffe0ff */
[----:B------:R-:W-:Y:S11]  /*2820*/  BRA.U UP1, `(.L_x_43) ;  /* 0xfffffff101587547 */ /* 0x000ff6000b83ffff */
[----:B------:R-:W-:Y:S01]  /*2830*/  UIADD3 UR7, UPT, UPT, UR7, 0x50, URZ ;  /* 0x0000005007077890 */ /* 0x000fe2000fffe0ff */
[----:B------:R-:W-:-:S03]  /*2840*/  SHF.L.U32 R3, R12, 0x1f, RZ ;  /* 0x0000001f0c037819 */ /* 0x000fc600000006ff */
[----:B------:R-:W-:-:S09]  /*2850*/  ULEA UR4, UR5, UR7, 0x3 ;  /* 0x0000000705047291 */ /* 0x000fd2000f8e18ff */
[----:B------:R-:W3:Y:S02]  /*2860*/  SYNCS.PHASECHK.TRANS64.TRYWAIT P0, [UR4], R3 ;  /* 0x00000003ff0075a7 */ /* 0x000ee40008001104 */
[----:B---3--:R-:W-:Y:S05]  /*2870*/  @!P0 BRA `(.L_x_44) ;  /* 0x0000007400108947 */ /* 0x008fea0003800000 */
.L_x_144:
[----:B------:R-:W-:-:S04]  /*2880*/  UIADD3 UR4, UPT, UPT, UR5, 0x1, URZ ;  /* 0x0000000105047890 */ /* 0x000fc8000fffe0ff */
[----:B------:R-:W-:-:S04]  /*2890*/  UISETP.NE.AND UP0, UPT, UR4, 0xa, UPT ;  /* 0x0000000a0400788c */ /* 0x000fc8000bf05270 */
[----:B------:R-:W-:Y:S02]  /*28a0*/  USEL UR6, URZ, 0x1, UP0 ;  /* 0x00000001ff067887 */ /* 0x000fe40008000000 */
[----:B------:R-:W-:-:S04]  /*28b0*/  USEL UR4, UR4, URZ, UP0 ;  /* 0x000000ff04047287 */ /* 0x000fc80008000000 */
[----:B------:R-:W-:Y:S01]  /*28c0*/  ULEA UR5, UR4, UR7, 0x3 ;  /* 0x0000000704057291 */ /* 0x000fe2000f8e18ff */
[----:B------:R-:W-:-:S04]  /*28d0*/  LOP3.LUT R2, R12, UR6, RZ, 0x3c, !PT ;  /* 0x000000060c027c12 */ /* 0x000fc8000f8e3cff */
[----:B-1----:R-:W-:-:S04]  /*28e0*/  SHF.L.U32 R3, R2, 0x1f, RZ ;  /* 0x0000001f02037819 */ /* 0x002fc800000006ff */
[----:B------:R-:W1:Y:S02]  /*28f0*/  SYNCS.PHASECHK.TRANS64.TRYWAIT P0, [UR5], R3 ;  /* 0x00000003ff0075a7 */ /* 0x000e640008001105 */
[----:B-1----:R-:W-:Y:S05]  /*2900*/  @!P0 BRA `(.L_x_45) ;  /* 0x0000007400048947 */ /* 0x002fea0003800000 */
.L_x_146:
        /* <DEDUP_REMOVED lines=9> */
.L_x_148:
        /* <DEDUP_REMOVED lines=9> */
.L_x_150:
        /* <DEDUP_REMOVED lines=9> */
.L_x_152:
        /* <DEDUP_REMOVED lines=9> */
.L_x_154:
        /* <DEDUP_REMOVED lines=9> */
.L_x_156:
        /* <DEDUP_REMOVED lines=9> */
.L_x_158:
        /* <DEDUP_REMOVED lines=9> */
.L_x_160:
[----:B------:R-:W-:-:S04]  /*2d00*/  UIADD3 UR4, UPT, UPT, UR4, 0x1, URZ ;  /* 0x0000000104047890 */ /* 0x000fc8000fffe0ff */
[----:B------:R-:W-:-:S04]  /*2d10*/  UISETP.NE.AND UP0, UPT, UR4, 0xa, UPT ;  /* 0x0000000a0400788c */ /* 0x000fc8000bf05270 */
[----:B------:R-:W-:Y:S02]  /*2d20*/  USEL UR5, URZ, 0x1, UP0 ;  /* 0x00000001ff057887 */ /* 0x000fe40008000000 */
[----:B------:R-:W-:-:S04]  /*2d30*/  USEL UR4, UR4, URZ, UP0 ;  /* 0x000000ff04047287 */ /* 0x000fc80008000000 */
[----:B------:R-:W-:Y:S01]  /*2d40*/  ULEA UR4, UR4, UR7, 0x3 ;  /* 0x0000000704047291 */ /* 0x000fe2000f8e18ff */
[----:B-1----:R-:W-:-:S04]  /*2d50*/  LOP3.LUT R3, R2, UR5, RZ, 0x3c, !PT ;  /* 0x0000000502037c12 */ /* 0x002fc8000f8e3cff */
[----:B------:R-:W-:Y:S01]  /*2d60*/  SHF.L.U32 R3, R3, 0x1f, RZ ;  /* 0x0000001f03037819 */ /* 0x000fe200000006ff */
[----:B------:R-:W-:-:S07]  /*2d70*/  IMAD.U32 R0, RZ, RZ, UR4 ;  /* 0x00000004ff007e24 */ /* 0x000fce000f8e00ff */
.L_x_53:
[----:B-1----:R1:W3:Y:S02]  /*2d80*/  SYNCS.PHASECHK.TRANS64.TRYWAIT P0, [R0+URZ], R3 ;  /* 0x00000003000075a7 */ /* 0x0022e400080011ff */
[----:B---3--:R-:W-:Y:S05]  /*2d90*/  @!P0 NANOSLEEP.SYNCS 0x989680 ;  /* 0x009896800000895d */ /* 0x008fea0003900000 */
[----:B------:R-:W3:Y:S02]  /*2da0*/  @!P0 SYNCS.PHASECHK.TRANS64 P0, [R0+URZ], R3 ;  /* 0x00000003000085a7 */ /* 0x000ee400080010ff */
[----:B--23--:R-:W-:Y:S05]  /*2db0*/  @P0 EXIT ;  /* 0x000000000000094d */ /* 0x00cfea0003800000 */
[----:B------:R-:W-:Y:S05]  /*2dc0*/  BRA `(.L_x_53) ;  /* 0xfffffffc00ec7947 */ /* 0x000fea000383ffff */
.L_x_23:
[----:B------:R-:W2:Y:S02]  /*2dd0*/  S2UR UR4, SR_CgaCtaId ;  /* 0x00000000000479c3 */ /* 0x000ea40000008800 */
[----:B--2---:R-:W-:-:S04]  /*2de0*/  UISETP.NE.AND UP0, UPT, UR4, URZ, UPT ;  /* 0x000000ff0400728c */ /* 0x004fc8000bf05270 */
[----:B------:R-:W-:-:S09]  /*2df0*/  UISETP.NE.OR UP0, UPT, UR18, 0x1, UP0 ;  /* 0x000000011200788c */ /* 0x000fd20008705670 */
[----:B------:R-:W-:Y:S05]  /*2e00*/  BRA.U UP0, `(.L_x_54) ;  /* 0x00000005004c7547 */ /* 0x000fea000b800000 */
[----:B------:R-:W2:Y:S01]  /*2e10*/  S2UR UR5, SR_CgaCtaId ;  /* 0x00000000000579c3 */ /* 0x000ea20000008800 */
[----:B------:R-:W-:Y:S01]  /*2e20*/  UMOV UR4, 0x400 ;  /* 0x0000040000047882 */ /* 0x000fe20000000000 */
[----:B------:R-:W-:Y:S01]  /*2e30*/  ISETP.GE.U32.AND P2, PT, R0, 0x4, PT ;  /* 0x000000040000780c */ /* 0x000fe20003f46070 */
[----:B------:R-:W-:Y:S01]  /*2e40*/  IMAD.MOV.U32 R12, RZ, RZ, 0x1 ;  /* 0x00000001ff0c7424 */ /* 0x000fe200078e00ff */
[----:B------:R-:W-:Y:S02]  /*2e50*/  CS2R R10, SRZ ;  /* 0x00000000000a7805 */ /* 0x000fe4000001ff00 */
[----:B------:R-:W-:Y:S01]  /*2e60*/  CS2R R8, SRZ ;  /* 0x0000000000087805 */ /* 0x000fe2000001ff00 */
[----:B--2---:R-:W-:-:S03]  /*2e70*/  ULEA UR6, UR5, UR4, 0x18 ;  /* 0x0000000405067291 */ /* 0x004fc6000f8ec0ff */
[----:B------:R-:W-:-:S09]  /*2e80*/  UMOV UR5, URZ ;  /* 0x000000ff00057c82 */ /* 0x000fd20008000000 */
.L_x_58:
[----:B------:R-:W-:Y:S02]  /*2e90*/  LEA R2, R8, UR6, 0x3 ;  /* 0x0000000608027c11 */ /* 0x000fe4000f8e18ff */
[----:B------:R-:W-:-:S03]  /*2ea0*/  SHF.L.U32 R5, R9, 0x1f, RZ ;  /* 0x0000001f09057819 */ /* 0x000fc600000006ff */
[----:B------:R-:W-:Y:S01]  /*2eb0*/  VIADD R4, R2, 0x160 ;  /* 0x0000016002047836 */ /* 0x000fe20000000000 */
[----:B------:R-:W2:Y:S02]  /*2ec0*/  SYNCS.PHASECHK.TRANS64.TRYWAIT P0, [R2+URZ+0x150], R5 ;  /* 0x00015005020075a7 */ /* 0x000ea400080011ff */
[----:B--2---:R-:W-:Y:S05]  /*2ed0*/  @!P0 BRA `(.L_x_55) ;  /* 0x0000007000508947 */ /* 0x004fea0003800000 */
.L_x_161:
[----:B------:R-:W-:Y:S01]  /*2ee0*/  ULEA UR4, UR5, UR6, 0x3 ;  /* 0x0000000605047291 */ /* 0x000fe2000f8e18ff */
[----:B------:R-:W-:Y:S02]  /*2ef0*/  PRMT R4, RZ, 0x654, R4 ;  /* 0x00000654ff047816 */ /* 0x000fe40000000004 */
[----:B--2---:R-:W-:Y:S01]  /*2f00*/  SHF.L.U32 R5, R12, 0x1f, RZ ;  /* 0x0000001f0c057819 */ /* 0x004fe200000006ff */
[----:B------:R-:W-:Y:S01]  /*2f10*/  UIADD3 UR7, UPT, UPT, UR4, 0xf0, URZ ;  /* 0x000000f004077890 */ /* 0x000fe2000fffe0ff */
[----:B------:R2:W-:Y:S05]  /*2f20*/  SYNCS.ARRIVE.TRANS64.RED.A1T0 RZ, [R4+URZ], RZ ;  /* 0x000000ff04ff79a7 */ /* 0x0005ea00081004ff */
[----:B------:R-:W-:Y:S01]  /*2f30*/  IMAD.U32 R7, RZ, RZ, UR7 ;  /* 0x00000007ff077e24 */ /* 0x000fe2000f8e00ff */
[----:B------:R-:W3:Y:S04]  /*2f40*/  SYNCS.PHASECHK.TRANS64.TRYWAIT P0, [UR4+0x100], R5 ;  /* 0x00010005ff0075a7 */ /* 0x000ee80008001104 */
[----:B------:R-:W-:Y:S01]  /*2f50*/  PRMT R6, R0, 0x654, R7 ;  /* 0x0000065400067816 */ /* 0x000fe20000000007 */
[----:B--2---:R-:W-:Y:S01]  /*2f60*/  @!P2 IMAD.MOV.U32 R4, RZ, RZ, 0x10 ;  /* 0x00000010ff04a424 */ /* 0x004fe200078e00ff */
[----:B---3--:R-:W-:Y:S06]  /*2f70*/  @!P0 BRA `(.L_x_56) ;  /* 0x00000070003c8947 */ /* 0x008fec0003800000 */
.L_x_163:
[----:B------:R-:W-:Y:S01]  /*2f80*/  ULEA UR8, UR5, UR6, 0x4 ;  /* 0x0000000605087291 */ /* 0x000fe2000f8e20ff */
[----:B------:R-:W-:Y:S01]  /*2f90*/  SEL R3, R6, R3, !P2 ;  /* 0x0000000306037207 */ /* 0x000fe20005000000 */
[----:B------:R-:W-:Y:S01]  /*2fa0*/  UIADD3 UR9, UPT, UPT, UR4, 0xf0, URZ ;  /* 0x000000f004097890 */ /* 0x000fe2000fffe0ff */
[----:B--2---:R-:W-:Y:S01]  /*2fb0*/  LEA R2, R11, UR6, 0x3 ;  /* 0x000000060b027c11 */ /* 0x004fe2000f8e18ff */
[----:B------:R-:W-:Y:S01]  /*2fc0*/  UIADD3 UR8, UPT, UPT, UR8, 0x180, URZ ;  /* 0x0000018008087890 */ /* 0x000fe2000fffe0ff */
[----:B------:R-:W-:Y:S01]  /*2fd0*/  SHF.L.U32 R5, R10, 0x1f, RZ ;  /* 0x0000001f0a057819 */ /* 0x000fe200000006ff */
[----:B------:R2:W-:Y:S01]  /*2fe0*/  @!P2 SYNCS.ARRIVE.TRANS64.RED RZ, [R3+URZ], R4 ;  /* 0x0000000403ffa9a7 */ /* 0x0005e200080004ff */
[----:B------:R-:W-:Y:S01]  /*2ff0*/  UIADD3 UR4, UPT, UPT, UR5, 0x1, URZ ;  /* 0x0000000105047890 */ /* 0x000fe2000fffe0ff */
[----:B------:R-:W-:-:S03]  /*3000*/  VIADD R8, R8, 0x1 ;  /* 0x0000000108087836 */ /* 0x000fc60000000000 */
[----:B------:R-:W-:Y:S02]  /*3010*/  UISETP.NE.AND UP0, UPT, UR4, 0x2, UPT ;  /* 0x000000020400788c */ /* 0x000fe4000bf05270 */
[----:B------:R-:W-:Y:S06]  /*3020*/  UGETNEXTWORKID.BROADCAST [UR8], [UR9] ;  /* 0x00000000080073ca */ /* 0x000fec0008000100 */
[----:B------:R-:W-:Y:S01]  /*3030*/  USEL UR7, URZ, 0x1, UP0 ;  /* 0x00000001ff077887 */ /* 0x000fe20008000000 */
[----:B------:R-:W-:Y:S01]  /*3040*/  ISETP.NE.AND P0, PT, R8, 0x2, PT ;  /* 0x000000020800780c */ /* 0x000fe20003f05270 */
[----:B------:R-:W-:Y:S01]  /*3050*/  USEL UR5, UR4, URZ, UP0 ;  /* 0x000000ff04057287 */ /* 0x000fe20008000000 */
[----:B------:R-:W3:Y:S03]  /*3060*/  SYNCS.PHASECHK.TRANS64.TRYWAIT P1, [R2+URZ+0xf0], R5 ;  /* 0x0000f005020075a7 */ /* 0x000ee600080211ff */
[----:B------:R-:W-:Y:S01]  /*3070*/  LOP3.LUT R12, R12, UR7, RZ, 0x3c, !PT ;  /* 0x000000070c0c7c12 */ /* 0x000fe2000f8e3cff */
[----:B--23--:R-:W-:Y:S07]  /*3080*/  @!P1 BRA `(.L_x_57) ;  /* 0x0000007000109947 */ /* 0x00cfee0003800000 */
.L_x_164:
[C---:B------:R-:W-:Y:S01]  /*3090*/  LEA R4, R11.reuse, UR6, 0x4 ;  /* 0x000000060b047c11 */ /* 0x040fe2000f8e20ff */
[----:B--2---:R-:W-:Y:S01]  /*30a0*/  VIADD R2, R2, 0x100 ;  /* 0x0000010002027836 */ /* 0x004fe20000000000 */
[----:B------:R-:W-:Y:S01]  /*30b0*/  SEL R8, R8, RZ, P0 ;  /* 0x000000ff08087207 */ /* 0x000fe20000000000 */
[----:B------:R-:W-:-:S03]  /*30c0*/  VIADD R11, R11, 0x1 ;  /* 0x000000010b0b7836 */ /* 0x000fc60000000000 */
[----:B------:R-:W2:Y:S01]  /*30d0*/  LDS.128 R4, [R4+0x180] ;  /* 0x0001800004047984 */ /* 0x000ea20000000c00 */
[----:B------:R-:W-:Y:S02]  /*30e0*/  PRMT R2, RZ, 0x654, R2 ;  /* 0x00000654ff027816 */ /* 0x000fe40000000002 */
[C---:B------:R-:W-:Y:S01]  /*30f0*/  ISETP.NE.AND P1, PT, R11.reuse, 0x2, PT ;  /* 0x000000020b00780c */ /* 0x040fe20003f25270 */
[----:B------:R-:W-:Y:S01]  /*3100*/  @!PT LDS RZ, [RZ] ;  /* 0x00000000fffff984 */ /* 0x000fe20000000800 */
[----:B------:R-:W-:Y:S01]  /*3110*/  @!PT LDS RZ, [RZ] ;  /* 0x00000000fffff984 */ /* 0x000fe20000000800 */
[----:B------:R-:W-:Y:S01]  /*3120*/  @!PT LDS RZ, [RZ] ;  /* 0x00000000fffff984 */ /* 0x000fe20000000800 */
[----:B------:R-:W-:Y:S01]  /*3130*/  @!PT LDS RZ, [RZ] ;  /* 0x00000000fffff984 */ /* 0x000fe20000000800 */
[----:B------:R3:W-:Y:S06]  /*3140*/  MEMBAR.ALL.CTA ;  /* 0x0000000000007992 */ /* 0x0007ec0000008000 */
[----:B---3--:R-:W3:Y:S01]  /*3150*/  FENCE.VIEW.ASYNC.S ;  /* 0x00000000000073c6 */ /* 0x008ee20000000000 */
[----:B------:R-:W-:Y:S01]  /*3160*/  SEL R11, R11, RZ, P1 ;  /* 0x000000ff0b0b7207 */ /* 0x000fe20000800000 */
[----:B---3--:R3:W-:Y:S01]  /*3170*/  SYNCS.ARRIVE.TRANS64.RED.A1T0 RZ, [R2+URZ], RZ ;  /* 0x000000ff02ff79a7 */ /* 0x0087e200081004ff */
[----:B--2---:R-:W-:-:S02]  /*3180*/  LOP3.LUT P3, RZ, R6, 0x1, RZ, 0xc0, !PT ;  /* 0x0000000106ff7812 */ /* 0x004fc4000786c0ff */
[----:B------:R-:W-:-:S04]  /*3190*/  SEL R5, RZ, 0x1, P1 ;  /* 0x00000001ff057807 */ /* 0x000fc80000800000 */
[----:B------:R-:W-:Y:S02]  /*31a0*/  LOP3.LUT R10, R10, R5, RZ, 0x3c, !PT ;  /* 0x000000050a0a7212 */ /* 0x000fe400078e3cff */
[----:B---3--:R-:W-:-:S04]  /*31b0*/  SEL R2, RZ, 0x1, P0 ;  /* 0x00000001ff027807 */ /* 0x008fc80000000000 */
[----:B------:R-:W-:Y:S01]  /*31c0*/  LOP3.LUT R9, R9, R2, RZ, 0x3c, !PT ;  /* 0x0000000209097212 */ /* 0x000fe200078e3cff */
[----:B------:R-:W-:Y:S06]  /*31d0*/  @P3 BRA `(.L_x_58) ;  /* 0xfffffffc002c3947 */ /* 0x000fec000383ffff */
[----:B------:R-:W-:Y:S01]  /*31e0*/  ULEA UR4, UR5, UR6, 0x3 ;  /* 0x0000000605047291 */ /* 0x000fe2000f8e18ff */
[----:B------:R-:W-:-:S08]  /*31f0*/  SHF.L.U32 R3, R12, 0x1f, RZ ;  /* 0x0000001f0c037819 */ /* 0x000fd000000006ff */
[----:B------:R-:W2:Y:S02]  /*3200*/  SYNCS.PHASECHK.TRANS64 P0, [UR4+0x100], R3 ;  /* 0x00010003ff0075a7 */ /* 0x000ea40008001004 */
[----:B--2---:R-:W-:Y:S05]  /*3210*/  @P0 BRA `(.L_x_59) ;  /* 0x0000000000080947 */ /* 0x004fea0003800000 */
[----:B------:R-:W2:Y:S02]  /*3220*/  SYNCS.PHASECHK.TRANS64.TRYWAIT P0, [UR4+0x100], R3 ;  /* 0x00010003ff0075a7 */ /* 0x000ea40008001104 */
[----:B--2---:R-:W-:Y:S05]  /*3230*/  @!P0 BRA `(.L_x_60) ;  /* 0x0000006c00b88947 */ /* 0x004fea0003800000 */
.L_x_59:
[----:B------:R-:W-:-:S04]  /*3240*/  UIADD3 UR7, UPT, UPT, UR5, 0x1, URZ ;  /* 0x0000000105077890 */ /* 0x000fc8000fffe0ff */
[----:B------:R-:W-:-:S04]  /*3250*/  UISETP.NE.AND UP0, UPT, UR7, 0x2, UPT ;  /* 0x000000020700788c */ /* 0x000fc8000bf05270 */
[----:B------:R-:W-:Y:S02]  /*3260*/  USEL UR8, URZ, 0x1, UP0 ;  /* 0x00000001ff087887 */ /* 0x000fe40008000000 */
[----:B------:R-:W-:-:S04]  /*3270*/  USEL UR7, UR7, URZ, UP0 ;  /* 0x000000ff07077287 */ /* 0x000fc80008000000 */
[----:B------:R-:W-:Y:S01]  /*3280*/  ULEA UR7, UR7, UR6, 0x3 ;  /* 0x0000000607077291 */ /* 0x000fe2000f8e18ff */
[----:B--2---:R-:W-:-:S04]  /*3290*/  LOP3.LUT R3, R12, UR8, RZ, 0x3c, !PT ;  /* 0x000000080c037c12 */ /* 0x004fc8000f8e3cff */
[----:B------:R-:W-:-:S04]  /*32a0*/  SHF.L.U32 R0, R3, 0x1f, RZ ;  /* 0x0000001f03007819 */ /* 0x000fc800000006ff */
[----:B------:R-:W2:Y:S02]  /*32b0*/  SYNCS.PHASECHK.TRANS64 P0, [UR7+0x100], R0 ;  /* 0x00010000ff0075a7 */ /* 0x000ea40008001007 */
[----:B-12---:R-:W-:Y:S05]  /*32c0*/  @P0 EXIT ;  /* 0x000000000000094d */ /* 0x006fea0003800000 */
[----:B------:R-:W-:Y:S02]  /*32d0*/  SHF.L.U32 R3, R3, 0x1f, RZ ;  /* 0x0000001f03037819 */ /* 0x000fe400000006ff */
[----:B------:R-:W-:-:S07]  /*32e0*/  MOV R0, UR7 ;  /* 0x0000000700007c02 */ /* 0x000fce0008000f00 */
.L_x_61:
[----:B-1----:R1:W2:Y:S02]  /*32f0*/  SYNCS.PHASECHK.TRANS64.TRYWAIT P0, [R0+URZ+0x100], R3 ;  /* 0x00010003000075a7 */ /* 0x0022a400080011ff */
[----:B--2---:R-:W-:Y:S05]  /*3300*/  @!P0 NANOSLEEP.SYNCS 0x989680 ;  /* 0x009896800000895d */ /* 0x004fea0003900000 */
[----:B------:R-:W2:Y:S02]  /*3310*/  @!P0 SYNCS.PHASECHK.TRANS64 P0, [R0+URZ+0x100], R3 ;  /* 0x00010003000085a7 */ /* 0x000ea400080010ff */
[----:B--2---:R-:W-:Y:S05]  /*3320*/  @P0 EXIT ;  /* 0x000000000000094d */ /* 0x004fea0003800000 */
[----:B------:R-:W-:Y:S05]  /*3330*/  BRA `(.L_x_61) ;  /* 0xfffffffc00ec7947 */ /* 0x000fea000383ffff */
.L_x_54:
[----:B------:R-:W-:Y:S05]  /*3340*/  BRA.U UP5, `(.L_x_62) ;  /* 0x0000000d05a07547 */ /* 0x000fea000b800000 */
[----:B------:R-:W2:Y:S01]  /*3350*/  S2UR UR7, SR_CgaCtaId ;  /* 0x00000000000779c3 */ /* 0x000ea20000008800 */
[----:B------:R-:W-:Y:S01]  /*3360*/  UMOV UR4, 0x40 ;  /* 0x0000004000047882 */ /* 0x000fe20000000000 */
[----:B------:R-:W-:Y:S01]  /*3370*/  NOP ;  /* 0x0000000000007918 */ /* 0x000fe20000000000 */
[----:B------:R-:W-:Y:S01]  /*3380*/  UMOV UR6, 0x400 ;  /* 0x0000040000067882 */ /* 0x000fe20000000000 */
[----:B--2---:R-:W-:Y:S02]  /*3390*/  ULEA UR5, UR7, UR4, 0x18 ;  /* 0x0000000407057291 */ /* 0x004fe4000f8ec0ff */
[----:B------:R-:W-:-:S07]  /*33a0*/  ULEA UR6, UR7, UR6, 0x18 ;  /* 0x0000000607067291 */ /* 0x000fce000f8ec0ff */
[----:B------:R-:W2:Y:S02]  /*33b0*/  LDS.U8 R0, [UR5+0x1c] ;  /* 0x00001c05ff007984 */ /* 0x000ea40008000000 */
[----:B--2---:R-:W-:-:S13]  /*33c0*/  ISETP.NE.AND P0, PT, R0, RZ, PT ;  /* 0x000000ff0000720c */ /* 0x004fda0003f05270 */
[----:B------:R-:W-:Y:S05]  /*33d0*/  @P0 BRA `(.L_x_63) ;  /* 0x0000000000580947 */ /* 0x000fea0003800000 */
[----:B------:R-:W-:-:S13]  /*33e0*/  ELECT P0, URZ, PT ;  /* 0x0000000000ff782f */ /* 0x000fda0003800000 */
[----:B------:R-:W-:Y:S05]  /*33f0*/  @!P0 BRA `(.L_x_64) ;  /* 0x0000000000608947 */ /* 0x000fea0003800000 */
[----:B------:R-:W-:Y:S01]  /*3400*/  UMOV UR4, 0x10 ;  /* 0x0000001000047882 */ /* 0x000fe20000000000 */
[----:B------:R-:W-:Y:S01]  /*3410*/  HFMA2 R0, -RZ, RZ, 0, 5.9604644775390625e-08 ;  /* 0x00000001ff007431 */ /* 0x000fe200000001ff */
[----:B------:R-:W-:-:S03]  /*3420*/  MOV R3, 0xffff ;  /* 0x0000ffff00037802 */ /* 0x000fc60000000f00 */
[----:B------:R-:W-:Y:S04]  /*3430*/  DEPBAR.LE SB2, 0x36 ;  /* 0x0000ad800000791a */ /* 0x000fe80000000000 */
[----:B------:R-:W2:Y:S02]  /*3440*/  UTCATOMSWS.FIND_AND_SET.ALIGN UP0, UR4, UR4 ;  /* 0x00000004000475e3 */ /* 0x000ea40008000800 */
[----:B--2---:R-:W-:Y:S01]  /*3450*/  MOV R4, UR4 ;  /* 0x0000000400047c02 */ /* 0x004fe20008000f00 */
[----:B------:R-:W-:Y:S06]  /*3460*/  BRA.U UP0, `(.L_x_65) ;  /* 0x0000000100187547 */ /* 0x000fec000b800000 */
.L_x_66:
[----:B------:R-:W-:Y:S05]  /*3470*/  NANOSLEEP 0x64 ;  /* 0x000000640000795d */ /* 0x000fea0003800000 */
[----:B------:R-:W-:-:S05]  /*3480*/  UMOV UR4, 0x10 ;  /* 0x0000001000047882 */ /* 0x000fca0000000000 */
[----:B------:R-:W-:Y:S04]  /*3490*/  DEPBAR.LE SB2, 0x36 ;  /* 0x0000ad800000791a */ /* 0x000fe80000000000 */
[----:B------:R-:W2:Y:S02]  /*34a0*/  UTCATOMSWS.FIND_AND_SET.ALIGN UP0, UR4, UR4 ;  /* 0x00000004000475e3 */ /* 0x000ea40008000800 */
[----:B--2---:R-:W-:Y:S01]  /*34b0*/  MOV R4, UR4 ;  /* 0x0000000400047c02 */ /* 0x004fe20008000f00 */
[----:B------:R-:W-:Y:S05]  /*34c0*/  BRA.U !UP0, `(.L_x_66) ;  /* 0xfffffffd08e87547 */ /* 0x000fea000b83ffff */
.L_x_65:
[-C--:B------:R-:W-:Y:S02]  /*34d0*/  SHF.L.U32 R3, R3, R4.reuse, RZ ;  /* 0x0000000403037219 */ /* 0x080fe400000006ff */
[----:B------:R-:W-:Y:S01]  /*34e0*/  SHF.L.U32 R0, R0, R4, RZ ;  /* 0x0000000400007219 */ /* 0x000fe200000006ff */
[----:B------:R-:W-:Y:S02]  /*34f0*/  IMAD.SHL.U32 R4, R4, 0x20, RZ ;  /* 0x0000002004047824 */ /* 0x000fe400078e00ff */
[----:B------:R2:W-:Y:S04]  /*3500*/  ATOMS.OR RZ, [UR5+0x14], R3 ;  /* 0x00001403ffff798c */ /* 0x0005e8000b000005 */
[----:B------:R2:W-:Y:S04]  /*3510*/  ATOMS.OR RZ, [UR5+0x18], R0 ;  /* 0x00001800ffff798c */ /* 0x0005e8000b000005 */
[----:B------:R2:W-:Y:S01]  /*3520*/  STS [UR6+0x1a0], R4 ;  /* 0x0001a004ff007988 */ /* 0x0005e20008000806 */
[----:B------:R-:W-:Y:S05]  /*3530*/  BRA `(.L_x_64) ;  /* 0x0000000000107947 */ /* 0x000fea0003800000 */
.L_x_63:
[----:B------:R-:W-:Y:S02]  /*3540*/  MOV R0, 0xffffffff ;  /* 0xffffffff00007802 */ /* 0x000fe40000000f00 */
[----:B------:R-:W-:-:S03]  /*3550*/  MOV R4, 0x3580 ;  /* 0x0000358000047802 */ /* 0x000fc60000000f00 */
[----:B------:R2:W-:Y:S04]  /*3560*/  STS [UR6+0x1a0], R0 ;  /* 0x0001a000ff007988 */ /* 0x0005e80008000806 */
[----:B-12--5:R-:W-:Y:S05]  /*3570*/  CALL.REL.NOINC `($__internal_1_$__cuda_sm10x_tcgen05_guardrail_trap_phase_invalid_during_alloc) ;  /* 0x0000007000fc7944 */ /* 0x026fea0003c00000 */
.L_x_64:
[----:B------:R-:W-:Y:S05]  /*3580*/  WARPSYNC.ALL ;  /* 0x0000000000007948 */ /* 0x000fea0003800000 */
[----:B------:R-:W3:Y:S01]  /*3590*/  S2UR UR4, SR_CgaCtaId ;  /* 0x00000000000479c3 */ /* 0x000ee20000008800 */
[----:B------:R-:W-:Y:S01]  /*35a0*/  UMOV UR17, 0x400 ;  /* 0x0000040000117882 */ /* 0x000fe20000000000 */
[----:B------:R-:W-:-:S06]  /*35b0*/  NOP ;  /* 0x0000000000007918 */ /* 0x000fcc0000000000 */
[----:B------:R-:W-:Y:S06]  /*35c0*/  BAR.ARV 0x6, 0xa0 ;  /* 0x0182800000007b1d */ /* 0x000fec0000002000 */
[----:B------:R-:W4:Y:S01]  /*35d0*/  LDCU UR5, c[0x0][0x38c] ;  /* 0x00007180ff0577ac */ /* 0x000f220008000800 */
[----:B------:R-:W-:Y:S01]  /*35e0*/  LOP3.LUT R2, R2, 0xffff, RZ, 0xc0, !PT ;  /* 0x0000ffff02027812 */ /* 0x000fe200078ec0ff */
[----:B------:R-:W-:Y:S01]  /*35f0*/  IMAD.MOV.U32 R11, RZ, RZ, 0x1 ;  /* 0x00000001ff0b7424 */ /* 0x000fe200078e00ff */
[----:B------:R-:W-:Y:S01]  /*3600*/  CS2R R8, SRZ ;  /* 0x0000000000087805 */ /* 0x000fe2000001ff00 */
[----:B------:R-:W1:Y:S01]  /*3610*/  LDCU UR8, c[0x0][0x38c] ;  /* 0x00007180ff0877ac */ /* 0x000e620008000800 */
[----:B------:R-:W-:Y:S01]  /*3620*/  R2UR UR19, R2 ;  /* 0x00000000021372ca */ /* 0x000fe200000e0000 */
[----:B------:R-:W-:Y:S01]  /*3630*/  IMAD.MOV.U32 R10, RZ, RZ, RZ ;  /* 0x000000ffff0a7224 */ /* 0x000fe200078e00ff */
[----:B------:R-:W-:Y:S01]  /*3640*/  UMOV UR22, URZ ;  /* 0x000000ff00167c82 */ /* 0x000fe20008000000 */
[----:B------:R-:W-:Y:S01]  /*3650*/  UMOV UR14, URZ ;  /* 0x000000ff000e7c82 */ /* 0x000fe20008000000 */
[----:B---3--:R-:W-:Y:S01]  /*3660*/  ULEA UR17, UR4, UR17, 0x18 ;  /* 0x0000001104117291 */ /* 0x008fe2000f8ec0ff */
[----:B------:R-:W-:Y:S01]  /*3670*/  UMOV UR26, 0x0 ;  /* 0x00000000001a7882 */ /* 0x000fe20000000000 */
[----:B------:R-:W-:-:S02]  /*3680*/  UMOV UR27, 0x4400490 ;  /* 0x04400490001b7882 */ /* 0x000fc40000000000 */
[----:B------:R-:W-:Y:S02]  /*3690*/  UIADD3 UR6, UPT, UPT, UR17, 0x6400, URZ ;  /* 0x0000640011067890 */ /* 0x000fe4000fffe0ff */
[----:B------:R-:W-:Y:S02]  /*36a0*/  UIADD3 UR7, UPT, UPT, UR17, 0x10400, URZ ;  /* 0x0001040011077890 */ /* 0x000fe4000fffe0ff */
[----:B----4-:R-:W-:Y:S01]  /*36b0*/  UIADD3 UR5, UPT, UPT, UR5, 0x3f, URZ ;  /* 0x0000003f05057890 */ /* 0x010fe2000fffe0ff */
[----:B--2---:R-:W2:Y:S01]  /*36c0*/  LDS R0, [UR17+0x1a0] ;  /* 0x0001a011ff007984 */ /* 0x004ea20008000800 */
[----:B------:R-:W-:Y:S02]  /*36d0*/  USHF.R.U32.HI UR6, URZ, 0x4, UR6 ;  /* 0x00000004ff067899 */ /* 0x000fe40008011606 */
[----:B------:R-:W-:Y:S02]  /*36e0*/  USHF.R.S32.HI UR4, URZ, 0x1f, UR5 ;  /* 0x0000001fff047899 */ /* 0x000fe40008011405 */
[----:B------:R-:W-:-:S02]  /*36f0*/  ULOP3.LUT UR6, UR6, 0x3fff, URZ, 0xc0, !UPT ;  /* 0x00003fff06067892 */ /* 0x000fc4000f8ec0ff */
[----:B------:R-:W-:Y:S02]  /*3700*/  ULEA.HI UR4, UR4, UR5, URZ, 0x6 ;  /* 0x0000000504047291 */ /* 0x000fe4000f8f30ff */
[----:B------:R-:W-:Y:S02]  /*3710*/  USHF.R.U32.HI UR5, URZ, 0x4, UR7 ;  /* 0x00000004ff057899 */ /* 0x000fe40008011607 */
[----:B------:R-:W-:Y:S02]  /*3720*/  USHF.R.S32.HI UR28, URZ, 0x6, UR4 ;  /* 0x00000006ff1c7899 */ /* 0x000fe40008011404 */
[----:B------:R-:W-:Y:S02]  /*3730*/  ULOP3.LUT UR5, UR5, 0x3fff, URZ, 0xc0, !UPT ;  /* 0x00003fff05057892 */ /* 0x000fe4000f8ec0ff */
[----:B------:R-:W-:Y:S02]  /*3740*/  UISETP.LT.AND UP0, UPT, UR28, 0x1, UPT ;  /* 0x000000011c00788c */ /* 0x000fe4000bf01270 */
[----:B------:R-:W-:-:S02]  /*3750*/  ULOP3.LUT UR20, UR6, 0x10000, URZ, 0xfc, !UPT ;  /* 0x0001000006147892 */ /* 0x000fc4000f8efcff */
[----:B------:R-:W-:Y:S02]  /*3760*/  USEL UR29, UR28, 0x1, !UP0 ;  /* 0x000000011c1d7887 */ /* 0x000fe4000c000000 */
[----:B------:R-:W-:Y:S02]  /*3770*/  ULOP3.LUT UR21, UR5, 0x10000, URZ, 0xfc, !UPT ;  /* 0x0001000005157892 */ /* 0x000fe4000f8efcff */
[----:B------:R-:W-:Y:S02]  /*3780*/  UIADD3 UR29, UPT, UPT, -UR29, URZ, URZ ;  /* 0x000000ff1d1d7290 */ /* 0x000fe4000fffe1ff */
[----:B-1----:R-:W-:Y:S01]  /*3790*/  UISETP.GE.AND UP4, UPT, UR8, 0x1, UPT ;  /* 0x000000010800788c */ /* 0x002fe2000bf86270 */
[----:B------:R-:W-:Y:S01]  /*37a0*/  UMOV UR24, 0x0 ;  /* 0x0000000000187882 */ /* 0x000fe20000000000 */
[----:B------:R-:W-:Y:S01]  /*37b0*/  UMOV UR25, 0x4400490 ;  /* 0x0440049000197882 */ /* 0x000fe20000000000 */
[----:B--2---:R-:W-:-:S15]  /*37c0*/  R2UR UR30, R0 ;  /* 0x00000000001e72ca */ /* 0x004fde00000e0000 */
.L_x_73:
[----:B------:R-:W-:Y:S02]  /*37d0*/  LEA R0, R10, UR17, 0x3 ;  /* 0x000000110a007c11 */ /* 0x000fe4000f8e18ff */
[----:B------:R-:W-:Y:S02]  /*37e0*/  SHF.L.U32 R5, R9, 0x1f, RZ ;  /* 0x0000001f09057819 */ /* 0x000fe400000006ff */
[----:B------:R-:W-:Y:S01]  /*37f0*/  PLOP3.LUT P0, PT, PT, PT, UP4, 0x80, 0x8 ;  /* 0x000000000008781c */ /* 0x000fe20003f0f048 */
[----:B------:R-:W-:Y:S01]  /*3800*/  VIADD R3, R0, 0x100 ;  /* 0x0000010000037836 */ /* 0x000fe20000000000 */
[----:B-1----:R-:W1:Y:S02]  /*3810*/  SYNCS.PHASECHK.TRANS64.TRYWAIT P1, [R0+URZ+0xf0], R5 ;  /* 0x0000f005000075a7 */ /* 0x002e6400080211ff */
[----:B-1-3--:R-:W-:Y:S09]  /*3820*/  @!P1 BRA `(.L_x_67) ;  /* 0x0000006800549947 */ /* 0x00aff20003800000 */
.L_x_166:
[----:B------:R-:W-:Y:S01]  /*3830*/  LEA R4, R10, UR17, 0x4 ;  /* 0x000000110a047c11 */ /* 0x000fe2000f8e20ff */
[----:B------:R-:W-:Y:S01]  /*3840*/  @UP4 ULEA UR4, UR14, UR17, 0x3 ;  /* 0x000000110e044291 */ /* 0x000fe2000f8e18ff */
[----:B------:R-:W-:Y:S01]  /*3850*/  PLOP3.LUT P2, PT, PT, PT, PT, 0x80, 0x8 ;  /* 0x000000000008781c */ /* 0x000fe20003f4f070 */
[----:B------:R-:W-:Y:S01]  /*3860*/  ULEA UR23, UR22, UR17, 0x3 ;  /* 0x0000001116177291 */ /* 0x000fe2000f8e18ff */
[----:B------:R-:W-:Y:S02]  /*3870*/  PRMT R3, RZ, 0x654, R3 ;  /* 0x00000654ff037816 */ /* 0x000fe40000000003 */
[----:B-1----:R-:W1:Y:S01]  /*3880*/  LDS.128 R4, [R4+0x180] ;  /* 0x0001800004047984 */ /* 0x002e620000000c00 */
[----:B------:R-:W-:Y:S02]  /*3890*/  @P0 SHF.L.U32 R2, R8, 0x1f, RZ ;  /* 0x0000001f08020819 */ /* 0x000fe400000006ff */
[----:B------:R-:W-:Y:S01]  /*38a0*/  SHF.L.U32 R0, R11, 0x1f, RZ ;  /* 0x0000001f0b007819 */ /* 0x000fe200000006ff */
[----:B------:R-:W-:Y:S01]  /*38b0*/  @!PT LDS RZ, [RZ] ;  /* 0x00000000fffff984 */ /* 0x000fe20000000800 */
[----:B------:R-:W-:Y:S01]  /*38c0*/  @!PT LDS RZ, [RZ] ;  /* 0x00000000fffff984 */ /* 0x000fe20000000800 */
[----:B------:R-:W-:Y:S01]  /*38d0*/  @!PT LDS RZ, [RZ] ;  /* 0x00000000fffff984 */ /* 0x000fe20000000800 */
[----:B------:R-:W-:Y:S01]  /*38e0*/  @!PT LDS RZ, [RZ] ;  /* 0x00000000fffff984 */ /* 0x000fe20000000800 */
[----:B------:R2:W-:Y:S06]  /*38f0*/  MEMBAR.ALL.CTA ;  /* 0x0000000000007992 */ /* 0x0005ec0000008000 */
[----:B--2---:R-:W2:Y:S02]  /*3900*/  FENCE.VIEW.ASYNC.S ;  /* 0x00000000000073c6 */ /* 0x004ea40000000000 */
[----:B--2---:R2:W-:Y:S01]  /*3910*/  SYNCS.ARRIVE.TRANS64.RED.A1T0 RZ, [R3+URZ], RZ ;  /* 0x000000ff03ff79a7 */ /* 0x0045e200081004ff */
[----:B------:R2:W3:Y:S01]  /*3920*/  @P0 SYNCS.PHASECHK.TRANS64.TRYWAIT P2, [UR4], R2 ;  /* 0x00000002ff0005a7 */ /* 0x0004e20008041104 */
[----:B------:R-:W-:Y:S01]  /*3930*/  ULEA.HI UR4, UR22, UR22, URZ, 0x1 ;  /* 0x0000001616047291 */ /* 0x000fe2000f8f08ff */
[----:B-1----:R-:W-:-:S03]  /*3940*/  LOP3.LUT P1, RZ, R6, 0x1, RZ, 0xc0, !PT ;  /* 0x0000000106ff7812 */ /* 0x002fc6000782c0ff */
[----:B------:R-:W-:Y:S02]  /*3950*/  USHF.L.U32 UR18, UR4, 0x7, URZ ;  /* 0x0000000704127899 */ /* 0x000fe400080006ff */
[----:B------:R-:W-:Y:S02]  /*3960*/  ULOP3.LUT UR4, UR4, 0xffe, URZ, 0xc0, !UPT ;  /* 0x00000ffe04047892 */ /* 0x000fe4000f8ec0ff */
[----:B------:R-:W-:Y:S02]  /*3970*/  ULOP3.LUT UR18, UR18, 0xffffff00, URZ, 0xc0, !UPT ;  /* 0xffffff0012127892 */ /* 0x000fe4000f8ec0ff */
[----:B------:R-:W-:Y:S02]  /*3980*/  UIADD3 UR4, UPT, UPT, -UR4, UR22, URZ ;  /* 0x0000001604047290 */ /* 0x000fe4000fffe1ff */
[----:B------:R-:W-:Y:S01]  /*3990*/  UIADD3 UR18, UPT, UPT, UR30, UR18, URZ ;  /* 0x000000121e127290 */ /* 0x000fe2000fffe0ff */
[----:B------:R-:W1:Y:S03]  /*39a0*/  SYNCS.PHASECHK.TRANS64.TRYWAIT P0, [UR23+0x130], R0 ;  /* 0x00013000ff0075a7 */ /* 0x000e660008001117 */
[----:B------:R-:W-:Y:S01]  /*39b0*/  ULEA UR18, UR4, UR18, 0x14 ;  /* 0x0000001204127291 */ /* 0x000fe2000f8ea0ff */
[----:B-123--:R-:W-:Y:S11]  /*39c0*/  @!P0 BRA `(.L_x_68) ;  /* 0x0000006800008947 */ /* 0x00eff60003800000 */
.L_x_168:
[----:B------:R-:W-:Y:S01]  /*39d0*/  IADD3 R10, PT, PT, R10, 0x1, RZ ;  /* 0x000000010a0a7810 */ /* 0x000fe20007ffe0ff */
[----:B------:R-:W-:Y:S06]  /*39e0*/  BRA.U !UP4, `(.L_x_69) ;  /* 0x000000010c987547 */ /* 0x000fec000b800000 */
[----:B------:R-:W-:Y:S01]  /*39f0*/  UPLOP3.LUT UP2, UPT, UPT, UPT, UPT, 0x40, 0x4 ;  /* 0x000000000004789c */ /* 0x000fe20003f4e870 */
[----:B------:R-:W-:Y:S01]  /*3a00*/  UMOV UR16, UR29 ;  /* 0x0000001d00107c82 */ /* 0x000fe20008000000 */
[----:B------:R-:W-:Y:S01]  /*3a10*/  UMOV UR15, UR28 ;  /* 0x0000001c000f7c82 */ /* 0x000fe20008000000 */
[----:B------:R-:W-:-:S08]  /*3a20*/  UMOV UR6, UR14 ;  /* 0x0000000e00067c82 */ /* 0x000fd00008000000 */
.L_x_72:
[----:B------:R-:W-:Y:S02]  /*3a30*/  UIADD3 UR16, UPT, UPT, UR16, 0x1, URZ ;  /* 0x0000000110107890 */ /* 0x000fe4000fffe0ff */
[----:B--2---:R-:W-:Y:S02]  /*3a40*/  ULEA UR5, UR6, UR17, 0x3 ;  /* 0x0000001106057291 */ /* 0x004fe4000f8e18ff */
[----:B------:R-:W-:Y:S01]  /*3a50*/  UISETP.NE.AND UP3, UPT, UR16, URZ, UPT ;  /* 0x000000ff1000728c */ /* 0x000fe2000bf65270 */
[----:B---3--:R-:W-:Y:S10]  /*3a60*/  @P2 BRA `(.L_x_70) ;  /* 0x00000000000c2947 */ /* 0x008ff40003800000 */
[----:B-1----:R-:W-:Y:S04]  /*3a70*/  SHF.L.U32 R3, R8, 0x1f, RZ ;  /* 0x0000001f08037819 */ /* 0x002fe800000006ff */
[----:B------:R-:W1:Y:S02]  /*3a80*/  SYNCS.PHASECHK.TRANS64.TRYWAIT P0, [UR5], R3 ;  /* 0x00000003ff0075a7 */ /* 0x000e640008001105 */
[----:B-1----:R-:W-:Y:S05]  /*3a90*/  @!P0 BRA `(.L_x_71) ;  /* 0x0000006400e48947 */ /* 0x002fea0003800000 */
.L_x_70:
[----:B------:R-:W-:Y:S01]  /*3aa0*/  UISETP.NE.AND UP0, UPT, UR15, 0x1, UPT ;  /* 0x000000010f00788c */ /* 0x000fe2000bf05270 */
[----:B------:R-:W-:Y:S01]  /*3ab0*/  PLOP3.LUT P2, PT, PT, PT, PT, 0x80, 0x8 ;  /* 0x000000000008781c */ /* 0x000fe20003f4f070 */
[----:B------:R-:W-:Y:S02]  /*3ac0*/  UIADD3 UR4, UPT, UPT, UR6, 0x1, URZ ;  /* 0x0000000106047890 */ /* 0x000fe4000fffe0ff */
[----:B------:R-:W-:Y:S02]  /*3ad0*/  ULEA UR12, UR6, UR21, 0xa ;  /* 0x00000015060c7291 */ /* 0x000fe4000f8e50ff */
[----:B------:R-:W-:Y:S01]  /*3ae0*/  UISETP.NE.AND UP1, UPT, UR4, 0xa, UPT ;  /* 0x0000000a0400788c */ /* 0x000fe2000bf25270 */
[----:B------:R-:W-:Y:S01]  /*3af0*/  PLOP3.LUT P0, PT, PT, PT, UP0, 0x80, 0x8 ;  /* 0x000000000008781c */ /* 0x000fe20003f0f008 */
[----:B------:R-:W-:Y:S02]  /*3b00*/  UIADD3 UR10, UPT, UPT, UR12, 0x2, URZ ;  /* 0x000000020c0a7890 */ /* 0x000fe4000fffe0ff */
[----:B------:R-:W-:Y:S02]  /*3b10*/  USEL UR7, URZ, 0x1, UP1 ;  /* 0x00000001ff077887 */ /* 0x000fe40008800000 */
[----:B------:R-:W-:Y:S02]  /*3b20*/  USEL UR14, UR4, URZ, UP1 ;  /* 0x000000ff040e7287 */ /* 0x000fe40008800000 */
[----:B------:R-:W-:Y:S02]  /*3b30*/  UIADD3 UR15, UPT, UPT, UR15, -0x1, URZ ;  /* 0xffffffff0f0f7890 */ /* 0x000fe4000fffe0ff */
[----:B------:R-:W-:Y:S01]  /*3b40*/  @UP0 ULEA UR4, UR14, UR17, 0x3 ;  /* 0x000000110e040291 */ /* 0x000fe2000f8e18ff */
[----:B------:R-:W-:Y:S01]  /*3b50*/  LOP3.LUT R8, R8, UR7, RZ, 0x3c, !PT ;  /* 0x0000000708087c12 */ /* 0x000fe2000f8e3cff */
[----:B------:R-:W-:Y:S01]  /*3b60*/  UIADD3 UR7, UPT, UPT, UR5, 0x50, URZ ;  /* 0x0000005005077890 */ /* 0x000fe2000fffe0ff */
[----:B------:R-:W-:Y:S02]  /*3b70*/  UMOV UR13, 0x80004020 ;  /* 0x80004020000d7882 */ /* 0x000fe40000000000 */
[----:B-1----:R-:W-:Y:S01]  /*3b80*/  @P0 SHF.L.U32 R0, R8, 0x1f, RZ ;  /* 0x0000001f08000819 */ /* 0x002fe200000006ff */
[----:B------:R-:W-:Y:S01]  /*3b90*/  UMOV UR5, 0x80004020 ;  /* 0x8000402000057882 */ /* 0x000fe20000000000 */
[----:B------:R-:W-:Y:S01]  /*3ba0*/  UMOV UR11, 0x80004020 ;  /* 0x80004020000b7882 */ /* 0x000fe20000000000 */
[----:B------:R-:W-:Y:S01]  /*3bb0*/  UMOV UR9, 0x80004020 ;  /* 0x8000402000097882 */ /* 0x000fe20000000000 */
[----:B------:R2:W3:Y:S01]  /*3bc0*/  @P0 SYNCS.PHASECHK.TRANS64.TRYWAIT P2, [UR4], R0 ;  /* 0x00000000ff0005a7 */ /* 0x0004e20008041104 */
[----:B------:R-:W-:Y:S03]  /*3bd0*/  ULEA UR4, UR6, UR20, 0x8 ;  /* 0x0000001406047291 */ /* 0x000fe6000f8e40ff */
[----:B------:R-:W-:Y:S01]  /*3be0*/  UMOV UR6, UR14 ;  /* 0x0000000e00067c82 */ /* 0x000fe20008000000 */
[----:B------:R-:W-:Y:S05]  /*3bf0*/  UIADD3 UR8, UPT, UPT, UR4, 0x2, URZ ;  /* 0x0000000204087890 */ /* 0x000fea000fffe0ff */
[----:B------:R2:W-:Y:S01]  /*3c00*/  UTCQMMA gdesc[UR4], gdesc[UR12], tmem[UR18], tmem[UR26], idesc[UR27], UP2 ;  /* 0x00ff1a0c040075ea */ /* 0x0005e20009000312 */
[----:B------:R-:W-:Y:S03]  /*3c10*/  UPLOP3.LUT UP2, UPT, UPT, UPT, UPT, 0x80, 0x8 ;  /* 0x000000000008789c */ /* 0x000fe60003f4f070 */
[----:B------:R2:W-:Y:S01]  /*3c20*/  UTCQMMA gdesc[UR8], gdesc[UR10], tmem[UR18], tmem[UR24], idesc[UR25], UPT ;  /* 0x00ff180a080075ea */ /* 0x0005e2000b800312 */
[----:B------:R2:W-:Y:S01]  /*3c30*/  UTCBAR.MULTICAST [UR7], URZ, UR19 ;  /* 0x000000ff070073e9 */ /* 0x0005e20008000813 */
[----:B------:R-:W-:Y:S06]  /*3c40*/  BRA.U UP3, `(.L_x_72) ;  /* 0xfffffffd03787547 */ /* 0x000fec000b83ffff */
.L_x_69:
[----:B--2---:R-:W-:Y:S01]  /*3c50*/  UIADD3 UR4, UPT, UPT, UR22, 0x1, URZ ;  /* 0x0000000116047890 */ /* 0x004fe2000fffe0ff */
[C---:B------:R-:W-:Y:S01]  /*3c60*/  ISETP.NE.AND P0, PT, R10.reuse, 0x2, PT ;  /* 0x000000020a00780c */ /* 0x040fe20003f05270 */
[----:B------:R-:W-:Y:S02]  /*3c70*/  UIADD3 UR5, UPT, UPT, UR23, 0x110, URZ ;  /* 0x0000011017057890 */ /* 0x000fe4000fffe0ff */
[----:B------:R-:W-:Y:S01]  /*3c80*/  UISETP.NE.AND UP0, UPT, UR4, 0x4, UPT ;  /* 0x000000040400788c */ /* 0x000fe2000bf05270 */
[----:B-1----:R-:W-:Y:S02]  /*3c90*/  SEL R0, RZ, 0x1, P0 ;  /* 0x00000001ff007807 */ /* 0x002fe40000000000 */
[----:B------:R-:W-:Y:S01]  /*3ca0*/  SEL R10, R10, RZ, P0 ;  /* 0x000000ff0a0a7207 */ /* 0x000fe20000000000 */
[----:B------:R-:W-:Y:S01]  /*3cb0*/  USEL UR6, URZ, 0x1, UP0 ;  /* 0x00000001ff067887 */ /* 0x000fe20008000000 */
[----:B------:R-:W-:Y:S01]  /*3cc0*/  LOP3.LUT R9, R9, R0, RZ, 0x3c, !PT ;  /* 0x0000000009097212 */ /* 0x000fe200078e3cff */
[----:B------:R-:W-:Y:S01]  /*3cd0*/  USEL UR22, UR4, URZ, UP0 ;  /* 0x000000ff04167287 */ /* 0x000fe20008000000 */
[----:B------:R1:W-:Y:S03]  /*3ce0*/  UTCBAR [UR5], URZ ;  /* 0x000000ff050073e9 */ /* 0x0003e600080000ff */
[----:B------:R-:W-:Y:S01]  /*3cf0*/  LOP3.LUT R11, R11, UR6, RZ, 0x3c, !PT ;  /* 0x000000060b0b7c12 */ /* 0x000fe2000f8e3cff */
[----:B------:R-:W-:Y:S07]  /*3d00*/  @P1 BRA `(.L_x_73) ;  /* 0xfffffff800b01947 */ /* 0x000fee000383ffff */
[----:B------:R-:W2:Y:S01]  /*3d10*/  S2UR UR8, SR_CgaCtaId ;  /* 0x00000000000879c3 */ /* 0x000ea20000008800 */
[----:B------:R-:W-:Y:S01]  /*3d20*/  ELECT P0, URZ, PT ;  /* 0x0000000000ff782f */ /* 0x000fe20003800000 */
[----:B------:R-:W-:Y:S01]  /*3d30*/  IMAD.MOV.U32 R0, RZ, RZ, 0x1 ;  /* 0x00000001ff007424 */ /* 0x000fe200078e00ff */
[----:B------:R-:W-:Y:S01]  /*3d40*/  UIADD3 UR17, UPT, UPT, UR17, 0x130, URZ ;  /* 0x0000013011117890 */ /* 0x000fe2000fffe0ff */
[----:B------:R-:W-:Y:S01]  /*3d50*/  SHF.L.U32 R3, R11, 0x1f, RZ ;  /* 0x0000001f0b037819 */ /* 0x000fe200000006ff */
[----:B------:R-:W-:-:S03]  /*3d60*/  UMOV UR4, 0x40 ;  /* 0x0000004000047882 */ /* 0x000fc60000000000 */
[----:B------:R-:W-:Y:S01]  /*3d70*/  UVIRTCOUNT.DEALLOC.SMPOOL 0x80 ;  /* 0x000000800000784c */ /* 0x000fe20000000000 */
[----:B--2---:R-:W-:Y:S02]  /*3d80*/  ULEA UR8, UR8, UR4, 0x18 ;  /* 0x0000000408087291 */ /* 0x004fe4000f8ec0ff */
[----:B------:R-:W-:-:S07]  /*3d90*/  ULEA UR4, UR22, UR17, 0x3 ;  /* 0x0000001116047291 */ /* 0x000fce000f8e18ff */
[----:B------:R2:W-:Y:S02]  /*3da0*/  @P0 STS.U8 [UR8+0x1c], R0 ;  /* 0x00001c00ff000988 */ /* 0x0005e40008000008 */
[----:B------:R-:W4:Y:S02]  /*3db0*/  SYNCS.PHASECHK.TRANS64.TRYWAIT P0, [UR4], R3 ;  /* 0x00000003ff0075a7 */ /* 0x000f240008001104 */
[----:B--2-4-:R-:W-:Y:S05]  /*3dc0*/  @!P0 BRA `(.L_x_74) ;  /* 0x0000006400308947 */ /* 0x014fea0003800000 */
.L_x_171:
[----:B------:R-:W-:-:S04]  /*3dd0*/  UIADD3 UR4, UPT, UPT, UR22, 0x1, URZ ;  /* 0x0000000116047890 */ /* 0x000fc8000fffe0ff */
[----:B------:R-:W-:-:S04]  /*3de0*/  UISETP.NE.AND UP0, UPT, UR4, 0x4, UPT ;  /* 0x000000040400788c */ /* 0x000fc8000bf05270 */
[----:B------:R-:W-:Y:S02]  /*3df0*/  USEL UR6, URZ, 0x1, UP0 ;  /* 0x00000001ff067887 */ /* 0x000fe40008000000 */
[----:B------:R-:W-:-:S04]  /*3e00*/  USEL UR4, UR4, URZ, UP0 ;  /* 0x000000ff04047287 */ /* 0x000fc80008000000 */
[----:B-1----:R-:W-:Y:S01]  /*3e10*/  ULEA UR5, UR4, UR17, 0x3 ;  /* 0x0000001104057291 */ /* 0x002fe2000f8e18ff */
[----:B------:R-:W-:-:S04]  /*3e20*/  LOP3.LUT R2, R11, UR6, RZ, 0x3c, !PT ;  /* 0x000000060b027c12 */ /* 0x000fc8000f8e3cff */
[----:B--2---:R-:W-:-:S04]  /*3e30*/  SHF.L.U32 R3, R2, 0x1f, RZ ;  /* 0x0000001f02037819 */ /* 0x004fc800000006ff */
[----:B------:R-:W1:Y:S02]  /*3e40*/  SYNCS.PHASECHK.TRANS64.TRYWAIT P0, [UR5], R3 ;  /* 0x00000003ff0075a7 */ /* 0x000e640008001105 */
[----:B-1----:R-:W-:Y:S05]  /*3e50*/  @!P0 BRA `(.L_x_75) ;  /* 0x0000006400248947 */ /* 0x002fea0003800000 */
.L_x_173:
        /* <DEDUP_REMOVED lines=9> */
.L_x_175:
[----:B------:R-:W-:-:S04]  /*3ef0*/  UIADD3 UR4, UPT, UPT, UR4, 0x1, URZ ;  /* 0x0000000104047890 */ /* 0x000fc8000fffe0ff */
[----:B------:R-:W-:-:S04]  /*3f00*/  UISETP.NE.AND UP0, UPT, UR4, 0x4, UPT ;  /* 0x000000040400788c */ /* 0x000fc8000bf05270 */
[----:B------:R-:W-:Y:S02]  /*3f10*/  USEL UR5, URZ, 0x1, UP0 ;  /* 0x00000001ff057887 */ /* 0x000fe40008000000 */
[----:B------:R-:W-:-:S04]  /*3f20*/  USEL UR4, UR4, URZ, UP0 ;  /* 0x000000ff04047287 */ /* 0x000fc80008000000 */
[----:B------:R-:W-:Y:S01]  /*3f30*/  ULEA UR4, UR4, UR17, 0x3 ;  /* 0x0000001104047291 */ /* 0x000fe2000f8e18ff */
[----:B-1----:R-:W-:-:S04]  /*3f40*/  LOP3.LUT R3, R2, UR5, RZ, 0x3c, !PT ;  /* 0x0000000502037c12 */ /* 0x002fc8000f8e3cff */
[----:B------:R-:W-:-:S04]  /*3f50*/  SHF.L.U32 R3, R3, 0x1f, RZ ;  /* 0x0000001f03037819 */ /* 0x000fc800000006ff */
[----:B------:R-:W1:Y:S02]  /*3f60*/  SYNCS.PHASECHK.TRANS64.TRYWAIT P0, [UR4], R3 ;  /* 0x00000003ff0075a7 */ /* 0x000e640008001104 */
[----:B-1----:R-:W-:Y:S05]  /*3f70*/  @!P0 BRA `(.L_x_77) ;  /* 0x00000064000c8947 */ /* 0x002fea0003800000 */
.L_x_177:
[----:B------:R-:W-:Y:S01]  /*3f80*/  NOP ;  /* 0x0000000000007918 */ /* 0x000fe20000000000 */
[----:B-1----:R-:W1:Y:S01]  /*3f90*/  LDS R0, [UR8+0x14] ;  /* 0x00001408ff007984 */ /* 0x002e620008000800 */
[----:B------:R-:W-:Y:S01]  /*3fa0*/  ULOP3.LUT UR4, UR30, 0xffff, URZ, 0xc0, !UPT ;  /* 0x0000ffff1e047892 */ /* 0x000fe2000f8ec0ff */
[----:B------:R-:W-:Y:S01]  /*3fb0*/  UMOV UR5, 0xffff ;  /* 0x0000ffff00057882 */ /* 0x000fe20000000000 */
[----:B------:R-:W-:Y:S02]  /*3fc0*/  UMOV UR6, 0x1 ;  /* 0x0000000100067882 */ /* 0x000fe40000000000 */
[----:B------:R-:W-:-:S04]  /*3fd0*/  USHF.R.U32.HI UR4, URZ, 0x5, UR4 ;  /* 0x00000005ff047899 */ /* 0x000fc80008011604 */
[----:B------:R-:W-:Y:S02]  /*3fe0*/  USHF.L.U32 UR5, UR5, UR4, URZ ;  /* 0x0000000405057299 */ /* 0x000fe400080006ff */
[----:B------:R-:W-:-:S04]  /*3ff0*/  USHF.L.U32 UR4, UR6, UR4, URZ ;  /* 0x0000000406047299 */ /* 0x000fc800080006ff */
[----:B-1----:R-:W-:-:S04]  /*4000*/  LOP3.LUT R0, R0, UR5, RZ, 0xc0, !PT ;  /* 0x0000000500007c12 */ /* 0x002fc8000f8ec0ff */
[----:B------:R-:W-:-:S13]  /*4010*/  ISETP.NE.AND P0, PT, R0, UR5, PT ;  /* 0x0000000500007c0c */ /* 0x000fda000bf05270 */
[----:B------:R-:W-:Y:S05]  /*4020*/  @P0 BRA `(.L_x_78) ;  /* 0x0000000000580947 */ /* 0x000fea0003800000 */
[----:B------:R-:W1:Y:S02]  /*4030*/  LDS R0, [UR8+0x18] ;  /* 0x00001808ff007984 */ /* 0x000e640008000800 */
[----:B-1----:R-:W-:-:S04]  /*4040*/  LOP3.LUT R0, R0, UR4, RZ, 0xc0, !PT ;  /* 0x0000000400007c12 */ /* 0x002fc8000f8ec0ff */
[----:B------:R-:W-:-:S13]  /*4050*/  ISETP.NE.AND P0, PT, R0, UR4, PT ;  /* 0x0000000400007c0c */ /* 0x000fda000bf05270 */
[----:B------:R-:W-:Y:S05]  /*4060*/  @P0 BRA `(.L_x_79) ;  /* 0x00000000003c0947 */ /* 0x000fea0003800000 */
[----:B------:R-:W1:Y:S01]  /*4070*/  S2R R2, SR_LANEID ;  /* 0x0000000000027919 */ /* 0x000e620000000000 */
[----:B------:R-:W-:Y:S01]  /*4080*/  ULOP3.LUT UR5, URZ, UR5, URZ, 0x33, !UPT ;  /* 0x00000005ff057292 */ /* 0x000fe2000f8e33ff */
[----:B------:R-:W-:Y:S01]  /*4090*/  LOP3.LUT R4, RZ, UR4, RZ, 0x33, !PT ;  /* 0x00000004ff047c12 */ /* 0x000fe2000f8e33ff */
[----:B------:R-:W-:Y:S02]  /*40a0*/  VOTEU.ANY UR4, UPT, PT ;  /* 0x0000000000047886 */ /* 0x000fe400038e0100 */
[----:B------:R-:W-:Y:S01]  /*40b0*/  UFLO.U32 UR4, UR4 ;  /* 0x00000004000472bd */ /* 0x000fe200080e0000 */
[----:B------:R-:W2:Y:S01]  /*40c0*/  REDUX UR6, R4 ;  /* 0x00000000040673c4 */ /* 0x000ea20000000000 */
[----:B------:R-:W-:-:S06]  /*40d0*/  IMAD.U32 R0, RZ, RZ, UR5 ;  /* 0x00000005ff007e24 */ /* 0x000fcc000f8e00ff */
[----:B------:R4:W-:Y:S01]  /*40e0*/  UTCATOMSWS.AND URZ, UR5 ;  /* 0x0000000500ff79e3 */ /* 0x0009e20008000000 */
[----:B------:R-:W3:Y:S01]  /*40f0*/  REDUX UR7, R0 ;  /* 0x00000000000773c4 */ /* 0x000ee20000000000 */
[----:B-1----:R-:W-:Y:S01]  /*4100*/  ISETP.EQ.U32.AND P0, PT, R2, UR4, PT ;  /* 0x0000000402007c0c */ /* 0x002fe2000bf02070 */
[----:B--2---:R-:W-:Y:S01]  /*4110*/  IMAD.U32 R2, RZ, RZ, UR6 ;  /* 0x00000006ff027e24 */ /* 0x004fe2000f8e00ff */
[----:B---3--:R-:W-:-:S11]  /*4120*/  MOV R3, UR7 ;  /* 0x0000000700037c02 */ /* 0x008fd60008000f00 */
[----:B------:R4:W-:Y:S04]  /*4130*/  @P0 ATOMS.AND RZ, [UR8+0x14], R3 ;  /* 0x00001403ffff098c */ /* 0x0009e8000a800008 */
[----:B------:R4:W-:Y:S01]  /*4140*/  @P0 ATOMS.AND RZ, [UR8+0x18], R2 ;  /* 0x00001802ffff098c */ /* 0x0009e2000a800008 */
[----:B------:R-:W-:Y:S05]  /*4150*/  BRA `(.L_x_80) ;  /* 0x0000000000147947 */ /* 0x000fea0003800000 */
.L_x_79:
[----:B------:R-:W-:Y:S02]  /*4160*/  MOV R2, 0x4180 ;  /* 0x0000418000027802 */ /* 0x000fe40000000f00 */
[----:B---3-5:R-:W-:Y:S05]  /*4170*/  CALL.REL.NOINC `($__internal_0_$__cuda_sm10x_tcgen05_guardrail_trap_col_being_dealloced_not_returned_by_alloc) ;  /* 0x0000006400f07944 */ /* 0x028fea0003c00000 */
[----:B------:R-:W-:Y:S05]  /*4180*/  BRA `(.L_x_80) ;  /* 0x0000000000087947 */ /* 0x000fea0003800000 */
.L_x_78:
[----:B------:R-:W-:Y:S02]  /*4190*/  MOV R2, 0x41b0 ;  /* 0x000041b000027802 */ /* 0x000fe40000000f00 */
[----:B---3-5:R-:W-:Y:S05]  /*41a0*/  CALL.REL.NOINC `($__internal_2_$__cuda_sm10x_tcgen05_guardrail_trap_unallocated_columns_being_dealloced) ;  /* 0x0000006400fc7944 */ /* 0x028fea0003c00000 */
.L_x_80:
[----:B------:R-:W-:Y:S01]  /*41b0*/  NOP ;  /* 0x0000000000007918 */ /* 0x000fe20000000000 */
[----:B----4-:R-:W-:Y:S05]  /*41c0*/  EXIT ;  /* 0x000000000000794d */ /* 0x010fea0003800000 */
.L_x_62:
[----:B------:R-:W-:-:S09]  /*41d0*/  UISETP.NE.OR UP0, UPT, UR18, 0x3, !UP3 ;  /* 0x000000031200788c */ /* 0x000fd2000df05670 */
[----:B------:R-:W-:Y:S05]  /*41e0*/  BRA.U UP0, `(.L_x_81) ;  /* 0x0000001100847547 */ /* 0x000fea000b800000 */
[----:B------:R-:W2:Y:S01]  /*41f0*/  LDCU.64 UR4, c[0x0][0x888] ;  /* 0x00011100ff0477ac */ /* 0x000ea20008000a00 */
[----:B------:R-:W3:Y:S01]  /*4200*/  S2UR UR8, SR_CgaCtaId ;  /* 0x00000000000879c3 */ /* 0x000ee20000008800 */
[----:B------:R-:W-:Y:S02]  /*4210*/  HFMA2 R9, -RZ, RZ, 0, 0 ;  /* 0x00000000ff097431 */ /* 0x000fe400000001ff */
[----:B------:R-:W-:Y:S01]  /*4220*/  IMAD.MOV.U32 R11, RZ, RZ, 0x1 ;  /* 0x00000001ff0b7424 */ /* 0x000fe200078e00ff */
[----:B------:R-:W4:Y:S01]  /*4230*/  LDCU UR40, c[0x0][0x370] ;  /* 0x00006e00ff2877ac */ /* 0x000f220008000800 */
[----:B------:R-:W-:Y:S01]  /*4240*/  IMAD.MOV.U32 R10, RZ, RZ, RZ ;  /* 0x000000ffff0a7224 */ /* 0x000fe200078e00ff */
[----:B------:R-:W-:Y:S01]  /*4250*/  MOV R3, 0x1000 ;  /* 0x0000100000037802 */ /* 0x000fe20000000f00 */
[----:B------:R-:W4:Y:S01]  /*4260*/  LDCU.128 UR44, c[0x0][0xb10] ;  /* 0x00016200ff2c77ac */ /* 0x000f220008000c00 */
[----:B------:R-:W1:Y:S01]  /*4270*/  LDC.64 R12, c[0x0][0x348] ;  /* 0x0000d200ff0c7b82 */ /* 0x000e620000000a00 */
[----:B------:R-:W3:Y:S01]  /*4280*/  LDCU UR37, c[0x0][0x374] ;  /* 0x00006e80ff2577ac */ /* 0x000ee20008000800 */
[----:B------:R-:W3:Y:S01]  /*4290*/  LDCU.64 UR38, c[0x0][0x890] ;  /* 0x00011200ff2677ac */ /* 0x000ee20008000a00 */
[----:B------:R-:W3:Y:S01]  /*42a0*/  LDCU UR15, c[0x0][0xb0c] ;  /* 0x00016180ff0f77ac */ /* 0x000ee20008000800 */
[----:B--2---:R-:W-:Y:S01]  /*42b0*/  UISETP.NE.U32.AND UP0, UPT, UR4, URZ, UPT ;  /* 0x000000ff0400728c */ /* 0x004fe2000bf05070 */
[----:B------:R-:W2:Y:S01]  /*42c0*/  LDCU UR54, c[0x0][0xb20] ;  /* 0x00016400ff3677ac */ /* 0x000ea20008000800 */
[----:B------:R-:W2:Y:S01]  /*42d0*/  LDCU UR4, c[0x0][0xb30] ;  /* 0x00016600ff0477ac */ /* 0x000ea20008000800 */
[----:B------:R-:W-:Y:S01]  /*42e0*/  UMOV UR21, 0x400 ;  /* 0x0000040000157882 */ /* 0x000fe20000000000 */
[----:B----4-:R-:W-:-:S02]  /*42f0*/  UIMAD.WIDE.U32 UR52, UR40, UR44, URZ ;  /* 0x0000002c283472a5 */ /* 0x010fc4000f8e00ff */
[----:B---3--:R-:W-:Y:S02]  /*4300*/  UIMAD.WIDE.U32 UR6, UR37, UR47, URZ ;  /* 0x0000002f250672a5 */ /* 0x008fe4000f8e00ff */
[----:B------:R-:W-:Y:S02]  /*4310*/  ULEA UR21, UR8, UR21, 0x18 ;  /* 0x0000001508157291 */ /* 0x000fe4000f8ec0ff */
[----:B------:R-:W-:Y:S02]  /*4320*/  UISETP.NE.U32.AND UP6, UPT, UR38, URZ, UPT ;  /* 0x000000ff2600728c */ /* 0x000fe4000bfc5070 */
[----:B------:R-:W-:Y:S02]  /*4330*/  UIADD3 UR43, UPT, UPT, UR21, 0xb8, URZ ;  /* 0x000000b8152b7890 */ /* 0x000fe4000fffe0ff */
[----:B------:R-:W-:Y:S02]  /*4340*/  UIADD3 UR33, UPT, UPT, UR21, 0xa0, URZ ;  /* 0x000000a015217890 */ /* 0x000fe4000fffe0ff */
[----:B------:R-:W-:-:S02]  /*4350*/  UIADD3 UR25, UPT, UPT, UR21, 0xa8, URZ ;  /* 0x000000a815197890 */ /* 0x000fc4000fffe0ff */
[----:B------:R-:W-:Y:S02]  /*4360*/  UIADD3 UR17, UPT, UPT, UR21, 0xb0, URZ ;  /* 0x000000b015117890 */ /* 0x000fe4000fffe0ff */
[----:B------:R-:W-:Y:S02]  /*4370*/  UISETP.NE.AND.EX UP5, UPT, UR5, URZ, UPT, UP0 ;  /* 0x000000ff0500728c */ /* 0x000fe4000bfa5300 */
[----:B------:R-:W-:Y:S01]  /*4380*/  UISETP.NE.AND UP0, UPT, UR42, 0x1, UPT ;  /* 0x000000012a00788c */ /* 0x000fe2000bf05270 */
[----:B------:R-:W-:Y:S01]  /*4390*/  UMOV UR52, UR53 ;  /* 0x0000003500347c82 */ /* 0x000fe20008000000 */
[----:B------:R-:W-:Y:S01]  /*43a0*/  UMOV UR51, UR7 ;  /* 0x0000000700337c82 */ /* 0x000fe20008000000 */
[----:B------:R-:W-:Y:S02]  /*43b0*/  USEL UR41, URZ, 0x1, UP4 ;  /* 0x00000001ff297887 */ /* 0x000fe4000a000000 */
[----:B------:R-:W-:Y:S02]  /*43c0*/  UISETP.NE.AND UP0, UPT, UR15, 0x1, UPT ;  /* 0x000000010f00788c */ /* 0x000fe4000bf05270 */
[----:B------:R-:W-:-:S02]  /*43d0*/  UPLOP3.LUT UP4, UPT, UPT, UPT, UPT, 0x40, 0x4 ;  /* 0x000000000004789c */ /* 0x000fc40003f8e870 */
[----:B------:R-:W-:Y:S01]  /*43e0*/  UISETP.GE.AND UP2, UPT, UR42, 0x1, UPT ;  /* 0x000000012a00788c */ /* 0x000fe2000bf46270 */
[----:B------:R-:W3:Y:S01]  /*43f0*/  LDCU.64 UR22, c[0x0][0xb28] ;  /* 0x00016500ff1677ac */ /* 0x000ee20008000a00 */
[----:B------:R-:W-:Y:S02]  /*4400*/  UISETP.NE.AND.EX UP6, UPT, UR39, URZ, UPT, UP6 ;  /* 0x000000ff2700728c */ /* 0x000fe4000bfc5360 */
[----:B------:R-:W-:Y:S02]  /*4410*/  UPRMT UR43, UR8, 0x654, UR43 ;  /* 0x00000654082b7896 */ /* 0x000fe4000800002b */
[----:B------:R-:W-:Y:S02]  /*4420*/  UPRMT UR50, UR8, 0x654, UR33 ;  /* 0x0000065408327896 */ /* 0x000fe40008000021 */
[----:B------:R-:W-:Y:S02]  /*4430*/  UPRMT UR49, UR8, 0x654, UR25 ;  /* 0x0000065408317896 */ /* 0x000fe40008000019 */
[----:B------:R-:W-:-:S02]  /*4440*/  UPRMT UR48, UR8, 0x654, UR17 ;  /* 0x0000065408307896 */ /* 0x000fc40008000011 */
[----:B------:R-:W-:Y:S02]  /*4450*/  USHF.R.U32.HI UR52, URZ, UR45, UR52 ;  /* 0x0000002dff347299 */ /* 0x000fe40008011634 */
[----:B--2---:R-:W-:Y:S02]  /*4460*/  USHF.R.U32.HI UR51, URZ, UR54, UR51 ;  /* 0x00000036ff337299 */ /* 0x004fe40008011633 */
[----:B------:R-:W-:Y:S02]  /*4470*/  UISETP.NE.AND UP0, UPT, UR46, 0x1, UPT ;  /* 0x000000012e00788c */ /* 0x000fe4000bf05270 */
[----:B-1----:R-:W-:-:S11]  /*4480*/  UISETP.NE.AND UP3, UPT, UR4, 0x1, UPT ;  /* 0x000000010400788c */ /* 0x002fd6000bf65270 */
.L_x_92:
[C---:B------:R-:W-:Y:S02]  /*4490*/  LEA R8, R10.reuse, UR21, 0x3 ;  /* 0x000000150a087c11 */ /* 0x040fe4000f8e18ff */
[----:B------:R-:W-:Y:S02]  /*44a0*/  SHF.L.U32 R5, R9, 0x1f, RZ ;  /* 0x0000001f09057819 */ /* 0x000fe400000006ff */
[----:B------:R-:W-:Y:S02]  /*44b0*/  LEA R6, R10, UR21, 0x4 ;  /* 0x000000150a067c11 */ /* 0x000fe4000f8e20ff */
[----:B-1----:R-:W1:Y:S02]  /*44c0*/  SYNCS.PHASECHK.TRANS64.TRYWAIT P0, [R8+URZ+0xf0], R5 ;  /* 0x0000f005080075a7 */ /* 0x002e6400080011ff */
[----:B-1----:R-:W-:Y:S05]  /*44d0*/  @!P0 BRA `(.L_x_82) ;  /* 0x0000005c00cc8947 */ /* 0x002fea0003800000 */
.L_x_178:
[----:B-1----:R-:W1:Y:S01]  /*44e0*/  LDS.128 R4, [R6+0x180] ;  /* 0x0001800006047984 */ /* 0x002e620000000c00 */
[----:B------:R-:W-:Y:S01]  /*44f0*/  UISETP.GE.AND UP0, UPT, UR42, 0x1, UPT ;  /* 0x000000012a00788c */ /* 0x000fe2000bf06270 */
[----:B------:R-:W-:Y:S01]  /*4500*/  @!PT LDS RZ, [RZ] ;  /* 0x00000000fffff984 */ /* 0x000fe20000000800 */
[----:B------:R-:W-:Y:S01]  /*4510*/  @!PT LDS RZ, [RZ] ;  /* 0x00000000fffff984 */ /* 0x000fe20000000800 */
[----:B------:R-:W-:Y:S01]  /*4520*/  @!PT LDS RZ, [RZ] ;  /* 0x00000000fffff984 */ /* 0x000fe20000000800 */
[----:B------:R-:W-:Y:S01]  /*4530*/  @!PT LDS RZ, [RZ] ;  /* 0x00000000fffff984 */ /* 0x000fe20000000800 */
[----:B------:R2:W-:Y:S06]  /*4540*/  MEMBAR.ALL.CTA ;  /* 0x0000000000007992 */ /* 0x0005ec0000008000 */
[----:B--2---:R-:W2:Y:S01]  /*4550*/  FENCE.VIEW.ASYNC.S ;  /* 0x00000000000073c6 */ /* 0x004ea20000000000 */
[----:B-1----:R-:W-:Y:S11]  /*4560*/  LOP3.LUT P0, RZ, R6, 0x1, RZ, 0xc0, !PT ;  /* 0x0000000106ff7812 */ /* 0x002ff6000780c0ff */
[----:B------:R-:W-:Y:S02]  /*4570*/  @!UPT UIADD3 URZ, UPT, UPT, URZ, URZ, URZ ;  /* 0x000000fffffff290 */ /* 0x000fe4000fffe0ff */
[----:B--2---:R-:W-:Y:S01]  /*4580*/  VOTEU.ANY UP2, P0 ;  /* 0x0000000000ff7886 */ /* 0x004fe20000040100 */
[----:B------:R-:W-:Y:S11]  /*4590*/  PLOP3.LUT P0, PT, PT, PT, UP2, 0x80, 0x8 ;  /* 0x000000000008781c */ /* 0x000ff60003f0f028 */
[----:B------:R-:W-:Y:S02]  /*45a0*/  @!UPT UIADD3 URZ, UPT, UPT, URZ, URZ, URZ ;  /* 0x000000fffffff290 */ /* 0x000fe4000fffe0ff */
[----:B------:R-:W-:Y:S02]  /*45b0*/  @P0 SHF.R.U32.HI R0, RZ, 0x10, R5 ;  /* 0x00000010ff000819 */ /* 0x000fe40000011605 */
[----:B------:R-:W-:Y:S02]  /*45c0*/  @P0 MOV R2, R4 ;  /* 0x0000000400020202 */ /* 0x000fe40000000f00 */
[----:B------:R-:W-:Y:S01]  /*45d0*/  @P0 R2UR UR4, R0 ;  /* 0x00000000000402ca */ /* 0x000fe200000e0000 */
[----:B------:R-:W-:Y:S01]  /*45e0*/  VIADD R0, R8, 0x100 ;  /* 0x0000010008007836 */ /* 0x000fe20000000000 */
[----:B------:R-:W-:Y:S02]  /*45f0*/  @P0 LOP3.LUT R4, R5, 0xffff, RZ, 0xc0, !PT ;  /* 0x0000ffff05040812 */ /* 0x000fe400078ec0ff */
[----:B------:R-:W-:Y:S02]  /*4600*/  @P0 R2UR UR6, R2 ;  /* 0x00000000020602ca */ /* 0x000fe400000e0000 */
[----:B------:R-:W-:Y:S02]  /*4610*/  PRMT R0, RZ, 0x654, R0 ;  /* 0x00000654ff007816 */ /* 0x000fe40000000000 */
[----:B------:R-:W-:Y:S02]  /*4620*/  @P0 R2UR UR5, R4 ;  /* 0x00000000040502ca */ /* 0x000fe400000e0000 */
[----:B------:R1:W-:Y:S03]  /*4630*/  SYNCS.ARRIVE.TRANS64.RED.A1T0 RZ, [R0+URZ], RZ ;  /* 0x000000ff00ff79a7 */ /* 0x0003e600081004ff */
[----:B------:R-:W-:Y:S04]  /*4640*/  @UP2 UMOV UR29, UR4 ;  /* 0x00000004001d2c82 */ /* 0x000fe80008000000 */
[----:B------:R-:W-:Y:S04]  /*4650*/  @UP2 UMOV UR14, UR6 ;  /* 0x00000006000e2c82 */ /* 0x000fe80008000000 */
[----:B------:R-:W-:Y:S01]  /*4660*/  @UP2 UMOV UR13, UR5 ;  /* 0x00000005000d2c82 */ /* 0x000fe20008000000 */
[----:B------:R-:W-:Y:S05]  /*4670*/  BRA.U !UP0, `(.L_x_83) ;  /* 0x0000000108c07547 */ /* 0x000fea000b800000 */
[----:B------:R-:W-:Y:S02]  /*4680*/  UIMAD.WIDE.U32 UR18, UR13, UR47, URZ ;  /* 0x0000002f0d1272a5 */ /* 0x000fe4000f8e00ff */
[----:B------:R-:W-:Y:S02]  /*4690*/  UP2UR UR16, UPR, URZ, 0x4 ;  /* 0x00000004ff107883 */ /* 0x000fe40008000000 */
[----:B------:R-:W-:Y:S02]  /*46a0*/  UISETP.NE.AND UP2, UPT, UR46, 0x1, UPT ;  /* 0x000000012e00788c */ /* 0x000fe4000bf45270 */
[----:B------:R-:W-:Y:S02]  /*46b0*/  UIMAD.WIDE.U32 UR26, UR14, UR44, URZ ;  /* 0x0000002c0e1a72a5 */ /* 0x000fe4000f8e00ff */
[----:B------:R-:W-:Y:S02]  /*46c0*/  USEL UR4, UR37, UR51, !UP2 ;  /* 0x0000003325047287 */ /* 0x000fe4000d000000 */
[----:B------:R-:W-:Y:S02]  /*46d0*/  UISETP.NE.AND UP0, UPT, UR15, 0x1, UPT ;  /* 0x000000010f00788c */ /* 0x000fe4000bf05270 */
[----:B------:R-:W-:Y:S02]  /*46e0*/  UP2UR UR20, UPR, URZ, 0x2 ;  /* 0x00000002ff147883 */ /* 0x000fe40008000000 */
[----:B------:R-:W-:Y:S02]  /*46f0*/  UISETP.NE.AND UP1, UPT, UR42, 0x1, UPT ;  /* 0x000000012a00788c */ /* 0x000fe4000bf25270 */
[----:B---3--:R-:W-:Y:S02]  /*4700*/  UIMAD.WIDE.U32 UR8, UR4, UR22, URZ ;  /* 0x00000016040872a5 */ /* 0x008fe4000f8e00ff */
[----:B------:R-:W-:Y:S01]  /*4710*/  USEL UR7, UR40, UR52, !UP0 ;  /* 0x0000003428077287 */ /* 0x000fe2000c000000 */
[----:B------:R-:W-:Y:S02]  /*4720*/  UMOV UR5, UR19 ;  /* 0x0000001300057c82 */ /* 0x000fe40008000000 */
[----:B------:R-:W-:Y:S02]  /*4730*/  USHF.R.U32.HI UR6, URZ, UR54, UR5 ;  /* 0x00000036ff067299 */ /* 0x000fe40008011605 */
[----:B------:R-:W-:Y:S02]  /*4740*/  UIMAD.WIDE.U32 UR10, UR7, UR22, URZ ;  /* 0x00000016070a72a5 */ /* 0x000fe4000f8e00ff */
[----:B------:R-:W-:Y:S02]  /*4750*/  USEL UR6, UR13, UR6, !UP2 ;  /* 0x000000060d067287 */ /* 0x000fe4000d000000 */
[----:B------:R-:W-:Y:S01]  /*4760*/  UISETP.NE.AND UP2, UPT, UR16, URZ, UPT ;  /* 0x000000ff1000728c */ /* 0x000fe2000bf45270 */
[----:B------:R-:W-:Y:S02]  /*4770*/  UMOV UR5, UR27 ;  /* 0x0000001b00057c82 */ /* 0x000fe40008000000 */
[----:B------:R-:W-:Y:S03]  /*4780*/  USHF.R.U32.HI UR12, URZ, UR45, UR5 ;  /* 0x0000002dff0c7299 */ /* 0x000fe60008011605 */
[----:B------:R-:W-:Y:S02]  /*4790*/  UMOV UR5, UR9 ;  /* 0x0000000900057c82 */ /* 0x000fe40008000000 */
[----:B------:R-:W-:Y:S03]  /*47a0*/  @UP1 USHF.R.U32.HI UR4, URZ, UR23, UR5 ;  /* 0x00000017ff041299 */ /* 0x000fe60008011605 */
[----:B------:R-:W-:Y:S01]  /*47b0*/  UMOV UR5, UR11 ;  /* 0x0000000b00057c82 */ /* 0x000fe20008000000 */
[----:B------:R-:W-:Y:S02]  /*47c0*/  UIMAD UR4, UR42, UR4, URZ ;  /* 0x000000042a0472a4 */ /* 0x000fe4000f8e02ff */
[----:B------:R-:W-:Y:S02]  /*47d0*/  @UP1 USHF.R.U32.HI UR7, URZ, UR23, UR5 ;  /* 0x00000017ff071299 */ /* 0x000fe40008011605 */
[----:B------:R-:W-:Y:S02]  /*47e0*/  USEL UR5, UR14, UR12, !UP0 ;  /* 0x0000000c0e057287 */ /* 0x000fe4000c000000 */
[----:B------:R-:W-:Y:S02]  /*47f0*/  UIMAD.WIDE.U32 UR10, UR6, UR22, URZ ;  /* 0x00000016060a72a5 */ /* 0x000fe4000f8e00ff */
[----:B------:R-:W-:Y:S02]  /*4800*/  UIMAD UR8, UR42, UR7, URZ ;  /* 0x000000072a0872a4 */ /* 0x000fe4000f8e02ff */
[----:B------:R-:W-:Y:S03]  /*4810*/  UISETP.GE.AND UP0, UPT, UR6, UR4, UPT ;  /* 0x000000040600728c */ /* 0x000fe6000bf06270 */
[----:B------:R-:W-:Y:S01]  /*4820*/  UMOV UR4, UR11 ;  /* 0x0000000b00047c82 */ /* 0x000fe20008000000 */
[----:B------:R-:W-:Y:S02]  /*4830*/  UISETP.GE.OR UP0, UPT, UR5, UR8, UP0 ;  /* 0x000000080500728c */ /* 0x000fe40008706670 */
[----:B------:R-:W-:Y:S02]  /*4840*/  USHF.R.U32.HI UR4, URZ, UR23, UR4 ;  /* 0x00000017ff047299 */ /* 0x000fe40008011604 */
[----:B------:R-:W-:Y:S02]  /*4850*/  UIMAD.WIDE.U32 UR8, UR5, UR22, URZ ;  /* 0x00000016050872a5 */ /* 0x000fe4000f8e00ff */
[----:B------:R-:W-:Y:S04]  /*4860*/  USEL UR10, UR6, UR4, !UP1 ;  /* 0x00000004060a7287 */ /* 0x000fe8000c800000 */
[----:B------:R-:W-:Y:S01]  /*4870*/  UIADD3 UR11, UPT, UPT, -UR10, URZ, URZ ;  /* 0x000000ff0a0b7290 */ /* 0x000fe2000fffe1ff */
[----:B------:R-:W-:Y:S02]  /*4880*/  @!UP0 UMOV UR4, UR9 ;  /* 0x0000000900048c82 */ /* 0x000fe40008000000 */
[----:B------:R-:W-:Y:S02]  /*4890*/  @!UP0 USHF.R.U32.HI UR4, URZ, UR23, UR4 ;  /* 0x00000017ff048299 */ /* 0x000fe40008011604 */
[----:B------:R-:W-:Y:S02]  /*48a0*/  UIMAD UR8, UR42, UR11, UR6 ;  /* 0x0000000b2a0872a4 */ /* 0x000fe4000f8e0206 */
[----:B------:R-:W-:Y:S02]  /*48b0*/  @!UP0 USEL UR4, UR5, UR4, !UP1 ;  /* 0x0000000405048287 */ /* 0x000fe4000c800000 */
[----:B------:R-:W-:Y:S02]  /*48c0*/  UISETP.NE.AND UP1, UPT, UR20, URZ, UPT ;  /* 0x000000ff1400728c */ /* 0x000fe4000bf25270 */
[----:B------:R-:W-:Y:S02]  /*48d0*/  @!UP0 UIMAD UR8, UR7, UR8, UR4 ;  /* 0x00000008070882a4 */ /* 0x000fe4000f8e0204 */
[----:B------:R-:W-:Y:S02]  /*48e0*/  @!UP0 UIADD3 UR9, UPT, UPT, UR10, -UR4, URZ ;  /* 0x800000040a098290 */ /* 0x000fe4000fffe0ff */
[----:B------:R-:W-:Y:S02]  /*48f0*/  UIADD3 UR4, UPT, UPT, -UR5, URZ, URZ ;  /* 0x000000ff05047290 */ /* 0x000fe4000fffe1ff */
[----:B------:R-:W-:Y:S02]  /*4900*/  UIADD3 UR7, UPT, UPT, -UR6, URZ, URZ ;  /* 0x000000ff06077290 */ /* 0x000fe4000fffe1ff */
[----:B------:R-:W-:Y:S02]  /*4910*/  @!UP0 UIMAD UR6, UR9, UR42, UR5 ;  /* 0x0000002a090682a4 */ /* 0x000fe4000f8e0205 */
[----:B------:R-:W-:Y:S02]  /*4920*/  UIMAD UR14, UR15, UR4, UR14 ;  /* 0x000000040f0e72a4 */ /* 0x000fe4000f8e020e */
[----:B------:R-:W-:Y:S01]  /*4930*/  UIMAD UR13, UR46, UR7, UR13 ;  /* 0x000000072e0d72a4 */ /* 0x000fe2000f8e020d */
[----:B------:R-:W-:Y:S02]  /*4940*/  @!UP0 UMOV UR5, UR8 ;  /* 0x0000000800058c82 */ /* 0x000fe40008000000 */
[----:B------:R-:W-:Y:S02]  /*4950*/  UIMAD UR14, UR5, UR15, UR14 ;  /* 0x0000000f050e72a4 */ /* 0x000fe4000f8e020e */
[----:B------:R-:W-:Y:S11]  /*4960*/  UIMAD UR13, UR6, UR46, UR13 ;  /* 0x0000002e060d72a4 */ /* 0x000ff6000f8e020d */
[----:B------:R-:W-:Y:S01]  /*4970*/  @!UPT UIADD3 URZ, UPT, UPT, URZ, URZ, URZ ;  /* 0x000000fffffff290 */ /* 0x000fe2000fffe0ff */
.L_x_83:
[----:B------:R-:W2:Y:S01]  /*4980*/  @!UP3 LDCU.128 UR8, c[0x0][0xb10] ;  /* 0x00016200ff08b7ac */ /* 0x000ea20008000c00 */
[----:B------:R-:W-:Y:S02]  /*4990*/  ISETP.NE.U32.AND P0, PT, RZ, UR38, PT ;  /* 0x00000026ff007c0c */ /* 0x000fe4000bf05070 */
[----:B------:R-:W-:Y:S02]  /*49a0*/  SHF.L.U32 R4, R11, 0x1f, RZ ;  /* 0x0000001f0b047819 */ /* 0x000fe400000006ff */
[----:B------:R-:W-:Y:S01]  /*49b0*/  ISETP.NE.AND.EX P0, PT, RZ, UR39, PT, P0 ;  /* 0x00000027ff007c0c */ /* 0x000fe2000bf05300 */
[----:B------:R-:W4:Y:S01]  /*49c0*/  @!UP3 LDCU UR5, c[0x0][0xb0c] ;  /* 0x00016180ff05b7ac */ /* 0x000f220008000800 */
[----:B------:R-:W-:Y:S02]  /*49d0*/  USHF.L.U32 UR35, UR30, 0x6, URZ ;  /* 0x000000061e237899 */ /* 0x000fe400080006ff */
[----:B------:R-:W-:Y:S02]  /*49e0*/  USHF.L.U32 UR34, UR31, 0x8, URZ ;  /* 0x000000081f227899 */ /* 0x000fe400080006ff */
[----:B--2---:R-:W-:Y:S07]  /*49f0*/  UIMAD.WIDE.U32 UR6, UR14, UR8, URZ ;  /* 0x000000080e0672a5 */ /* 0x004fee000f8e00ff */
[----:B------:R-:W-:Y:S01]  /*4a00*/  @!UP3 UMOV UR4, UR7 ;  /* 0x000000070004bc82 */ /* 0x000fe20008000000 */
[----:B----4-:R-:W-:Y:S02]  /*4a10*/  @!UP3 UISETP.NE.AND UP0, UPT, UR5, 0x1, UPT ;  /* 0x000000010500b88c */ /* 0x010fe4000bf05270 */
[----:B------:R-:W-:Y:S02]  /*4a20*/  @!UP3 USHF.R.U32.HI UR4, URZ, UR9, UR4 ;  /* 0x00000009ff04b299 */ /* 0x000fe40008011604 */
[----:B------:R-:W-:Y:S02]  /*4a30*/  UIMAD.WIDE.U32 UR6, UR13, UR11, URZ ;  /* 0x0000000b0d0672a5 */ /* 0x000fe4000f8e00ff */
[----:B------:R-:W-:Y:S02]  /*4a40*/  @!UP3 USEL UR8, UR14, UR4, !UP0 ;  /* 0x000000040e08b287 */ /* 0x000fe4000c000000 */
[----:B------:R-:W-:Y:S03]  /*4a50*/  @!UP3 UISETP.NE.AND UP0, UPT, UR10, 0x1, UPT ;  /* 0x000000010a00b88c */ /* 0x000fe6000bf05270 */
[----:B------:R-:W-:Y:S02]  /*4a60*/  @!UP3 UMOV UR6, UR7 ;  /* 0x000000070006bc82 */ /* 0x000fe40008000000 */
[----:B------:R-:W2:Y:S02]  /*4a70*/  @!UP3 LDCU UR4, c[0x0][0xb20] ;  /* 0x00016400ff04b7ac */ /* 0x000ea40008000800 */
[----:B--2---:R-:W-:Y:S04]  /*4a80*/  @!UP3 USHF.R.U32.HI UR6, URZ, UR4, UR6 ;  /* 0x00000004ff06b299 */ /* 0x004fe80008011606 */
[----:B------:R-:W-:Y:S04]  /*4a90*/  @!UP3 USEL UR6, UR13, UR6, !UP0 ;  /* 0x000000060d06b287 */ /* 0x000fe8000c000000 */
[----:B------:R-:W-:Y:S02]  /*4aa0*/  @!UP3 UIADD3 UR4, UPT, UPT, -UR8, UR6, URZ ;  /* 0x000000060804b290 */ /* 0x000fe4000fffe1ff */
[----:B------:R-:W-:Y:S02]  /*4ab0*/  @!UP3 UIADD3 UR6, UPT, UPT, UR8, -UR6, URZ ;  /* 0x800000060806b290 */ /* 0x000fe4000fffe0ff */
[----:B------:R-:W-:Y:S02]  /*4ac0*/  @!UP3 UIMAD UR14, UR4, UR5, UR14 ;  /* 0x00000005040eb2a4 */ /* 0x000fe4000f8e020e */
[----:B------:R-:W-:Y:S01]  /*4ad0*/  @!UP3 UIMAD UR13, UR6, UR10, UR13 ;  /* 0x0000000a060db2a4 */ /* 0x000fe2000f8e020d */
[----:B------:R-:W-:Y:S11]  /*4ae0*/  BRA.U UP4, `(.L_x_84) ;  /* 0x0000000104107547 */ /* 0x000ff6000b800000 */
[----:B-1----:R-:W-:Y:S04]  /*4af0*/  MOV R0, UR41 ;  /* 0x0000002900007c02 */ /* 0x002fe80008000f00 */
[----:B------:R-:W-:Y:S04]  /*4b00*/  SHF.L.U32 R5, R0, 0x1f, RZ ;  /* 0x0000001f00057819 */ /* 0x000fe800000006ff */
[----:B------:R-:W1:Y:S02]  /*4b10*/  SYNCS.PHASECHK.TRANS64.TRYWAIT P1, [UR21+0xe8], R5 ;  /* 0x0000e805ff0075a7 */ /* 0x000e640008021115 */
[----:B-1----:R-:W-:Y:S05]  /*4b20*/  @!P1 BRA `(.L_x_85) ;  /* 0x00000058004c9947 */ /* 0x002fea0003800000 */
.L_x_84:
[----:B------:R-:W-:Y:S05]  /*4b30*/  BRA.U !UP6, `(.L_x_86) ;  /* 0x000000010e387547 */ /* 0x000fea000b800000 */
[----:B------:R-:W-:Y:S01]  /*4b40*/  UPLOP3.LUT UP1, UPT, UPT, UPT, UP5, 0x80, 0x8 ;  /* 0x000000000008789c */ /* 0x000fe20003f2f050 */
[----:B-1----:R-:W-:Y:S01]  /*4b50*/  HFMA2 R0, -RZ, RZ, 0, 5.9604644775390625e-08 ;  /* 0x00000001ff007431 */ /* 0x002fe200000001ff */
[----:B------:R-:W1:Y:S01]  /*4b60*/  LDCU.64 UR8, c[0x0][0x358] ;  /* 0x00006b00ff0877ac */ /* 0x000e620008000a00 */
[----:B------:R-:W-:Y:S03]  /*4b70*/  IMAD.MOV.U32 R85, RZ, RZ, 0x1 ;  /* 0x00000001ff557424 */ /* 0x000fe600078e00ff */
[----:B------:R-:W-:Y:S05]  /*4b80*/  PLOP3.LUT P1, PT, PT, PT, UP1, 0x80, 0x8 ;  /* 0x000000000008781c */ /* 0x000fea0003f2f018 */
[----:B------:R-:W2:Y:S01]  /*4b90*/  @UP1 LDCU.64 UR4, c[0x0][0x888] ;  /* 0x00011100ff0417ac */ /* 0x000ea20008000a00 */
[----:B------:R-:W-:Y:S07]  /*4ba0*/  @UP1 UIMAD UR6, UR36, UR38, URZ ;  /* 0x00000026240612a4 */ /* 0x000fee000f8e02ff */
[----:B------:R-:W-:Y:S01]  /*4bb0*/  @!P1 PRMT R85, R0, 0x7610, R85 ;  /* 0x0000761000559816 */ /* 0x000fe20000000055 */
[----:B--2---:R-:W-:Y:S06]  /*4bc0*/  @UP1 UIMAD.WIDE UR4, UR6, 0x4, UR4 ;  /* 0x00000004060418a5 */ /* 0x004fec000f8e0204 */
[----:B------:R-:W-:Y:S01]  /*4bd0*/  IMAD.U32 R6, RZ, RZ, UR4 ;  /* 0x00000004ff067e24 */ /* 0x000fe2000f8e00ff */
[----:B------:R-:W-:Y:S04]  /*4be0*/  MOV R7, UR5 ;  /* 0x0000000500077c02 */ /* 0x000fe80008000f00 */
[----:B------:R-:W2:Y:S01]  /*4bf0*/  @!UP1 LDCU UR4, c[0x0][0x880] ;  /* 0x00011000ff0497ac */ /* 0x000ea20008000800 */
[----:B-1---5:R4:W5:Y:S02]  /*4c00*/  @P1 LDG.E R41, desc[UR8][R6.64] ;  /* 0x0000000806291981 */ /* 0x022964000c1e1900 */
[----:B--2-4-:R-:W-:Y:S07]  /*4c10*/  @!P1 IMAD.U32 R41, RZ, RZ, UR4 ;  /* 0x00000004ff299e24 */ /* 0x014fee000f8e00ff */
.L_x_86:
[----:B-----5:R-:W-:Y:S01]  /*4c20*/  @!P0 FSETP.EQ.AND P2, PT, R41, RZ, PT ;  /* 0x000000ff2900820b */ /* 0x020fe20003f42000 */
[----:B------:R-:W-:Y:S01]  /*4c30*/  @!UPT UIADD3 URZ, UPT, UPT, URZ, URZ, URZ ;  /* 0x000000fffffff290 */ /* 0x000fe2000fffe0ff */
[----:B------:R-:W-:Y:S11]  /*4c40*/  @!P0 BRA `(.L_x_87) ;  /* 0x0000000000148947 */ /* 0x000ff60003800000 */
[----:B------:R-:W-:Y:S02]  /*4c50*/  LOP3.LUT P0, RZ, R85, 0xff, RZ, 0xc0, !PT ;  /* 0x000000ff55ff7812 */ /* 0x000fe4000780c0ff */
[----:B------:R-:W-:Y:S04]  /*4c60*/  PLOP3.LUT P2, PT, PT, PT, UP1, 0x80, 0x8 ;  /* 0x000000000008781c */ /* 0x000fe80003f4f018 */
[----:B------:R-:W-:Y:S07]  /*4c70*/  PLOP3.LUT P2, PT, P2, PT, PT, 0x8, 0x80 ;  /* 0x000000000080781c */ /* 0x000fee000174e170 */
[----:B------:R-:W-:Y:S11]  /*4c80*/  @P0 FSETP.EQ.AND P2, PT, R41, RZ, PT ;  /* 0x000000ff2900020b */ /* 0x000ff60003f42000 */
[----:B------:R-:W-:Y:S02]  /*4c90*/  @!UPT UIADD3 URZ, UPT, UPT, URZ, URZ, URZ ;  /* 0x000000fffffff290 */ /* 0x000fe4000fffe0ff */
.L_x_87:
[----:B------:R-:W2:Y:S01]  /*4ca0*/  SYNCS.PHASECHK.TRANS64.TRYWAIT P0, [UR21+0xc0], R4 ;  /* 0x0000c004ff0075a7 */ /* 0x000ea20008001115 */
[----:B------:R-:W-:Y:S04]  /*4cb0*/  ELECT P1, URZ, PT ;  /* 0x0000000000ff782f */ /* 0x000fe80003820000 */
[----:B------:R-:W-:Y:S01]  /*4cc0*/  PLOP3.LUT P1, PT, P2, P1, PT, 0xf2, 0x2f ;  /* 0x00000000002f781c */ /* 0x000fe20001723e72 */
[----:B------:R-:W-:Y:S01]  /*4cd0*/  @!UPT UIADD3 URZ, UPT, UPT, URZ, URZ, URZ ;  /* 0x000000fffffff290 */ /* 0x000fe2000fffe0ff */
[----:B--2---:R-:W-:Y:S11]  /*4ce0*/  @!P0 BRA `(.L_x_88) ;  /* 0x0000005400f48947 */ /* 0x004ff60003800000 */
.L_x_181:
[----:B------:R-:W-:Y:S01]  /*4cf0*/  @!P1 IADD3 R2, P0, PT, R12, 0x580, RZ ;  /* 0x000005800c029810 */ /* 0x000fe20007f1e0ff */
[----:B------:R-:W-:Y:S01]  /*4d00*/  VOTEU.ALL UP0, P1 ;  /* 0x0000000000ff7886 */ /* 0x000fe20000800000 */
[----:B------:R-:W-:Y:S01]  /*4d10*/  UMOV UR6, 0x0 ;  /* 0x0000000000067882 */ /* 0x000fe20000000000 */
[----:B------:R-:W-:Y:S01]  /*4d20*/  UMOV UR7, 0x10000000 ;  /* 0x1000000000077882 */ /* 0x000fe20000000000 */
[----:B------:R-:W-:Y:S01]  /*4d30*/  @!P1 R2UR UR5, R2 ;  /* 0x00000000020592ca */ /* 0x000fe200000e0000 */
[----:B-1----:R-:W-:Y:S01]  /*4d40*/  @!P1 IMAD.X R0, RZ, RZ, R13, P0 ;  /* 0x000000ffff009224 */ /* 0x002fe200000e060d */
[----:B------:R-:W-:Y:S01]  /*4d50*/  @!UP0 UIADD3 UR32, UPT, UPT, UR21, 0x200, URZ ;  /* 0x0000020015208890 */ /* 0x000fe2000fffe0ff */
[----:B------:R-:W-:Y:S03]  /*4d60*/  VOTEU.ALL UP0, P1 ;  /* 0x0000000000ff7886 */ /* 0x000fe60000800000 */
[----:B------:R-:W-:Y:S01]  /*4d70*/  @!P1 R2UR UR4, R0 ;  /* 0x00000000000492ca */ /* 0x000fe200000e0000 */
[----:B------:R-:W-:Y:S06]  /*4d80*/  @!P1 IMAD.MOV.U32 R0, RZ, RZ, 0x1000 ;  /* 0x00001000ff009424 */ /* 0x000fec00078e00ff */
[----:B------:R-:W-:Y:S06]  /*4d90*/  IMAD.U32 R6, RZ, RZ, UR5 ;  /* 0x00000005ff067e24 */ /* 0x000fec000f8e00ff */
[----:B------:R-:W-:Y:S01]  /*4da0*/  IMAD.U32 R7, RZ, RZ, UR4 ;  /* 0x00000004ff077e24 */ /* 0x000fe2000f8e00ff */
[----:B------:R-:W-:Y:S04]  /*4db0*/  @!P1 R2UR UR4, R6 ;  /* 0x00000000060492ca */ /* 0x000fe800000e0000 */
[----:B------:R-:W-:Y:S11]  /*4dc0*/  @!P1 R2UR UR5, R7 ;  /* 0x00000000070592ca */ /* 0x000ff600000e0000 */
[----:B------:R-:W-:Y:S02]  /*4dd0*/  @!UPT UIADD3 URZ, UPT, UPT, URZ, URZ, URZ ;  /* 0x000000fffffff290 */ /* 0x000fe4000fffe0ff */
[----:B------:R1:W-:Y:S01]  /*4de0*/  @!UP0 UTMALDG.3D [UR32], [UR4], desc[UR6] ;  /* 0x00000620040085b4 */ /* 0x0003e20008011000 */
[----:B------:R1:W-:Y:S01]  /*4df0*/  @!P1 SYNCS.ARRIVE.TRANS64.RED.A0TR RZ, [UR21+0xa0], R0 ;  /* 0x0000a000ffff99a7 */ /* 0x0003e20008300415 */
[----:B------:R-:W-:Y:S01]  /*4e00*/  SYNCS.ARRIVE.TRANS64.RED.A1T0 RZ, [UR50], RZ ;  /* 0x000000ffffff79a7 */ /* 0x000fe20008100432 */
[----:B------:R-:W2:Y:S02]  /*4e10*/  SYNCS.PHASECHK.TRANS64.TRYWAIT P0, [UR21+0xc8], R4 ;  /* 0x0000c804ff0075a7 */ /* 0x000ea40008001115 */
[----:B-12---:R-:W-:Y:S05]  /*4e20*/  @!P0 BRA `(.L_x_89) ;  /* 0x0000005400bc8947 */ /* 0x006fea0003800000 */
.L_x_183:
[----:B------:R-:W-:Y:S01]  /*4e30*/  @!P1 IADD3 R2, P0, PT, R12, 0x580, RZ ;  /* 0x000005800c029810 */ /* 0x000fe20007f1e0ff */
[----:B------:R-:W-:Y:S01]  /*4e40*/  VOTEU.ALL UP0, P1 ;  /* 0x0000000000ff7886 */ /* 0x000fe20000800000 */
[----:B------:R-:W-:Y:S01]  /*4e50*/  UMOV UR6, 0x0 ;  /* 0x0000000000067882 */ /* 0x000fe20000000000 */
[----:B------:R-:W-:Y:S01]  /*4e60*/  UMOV UR7, 0x10000000 ;  /* 0x1000000000077882 */ /* 0x000fe20000000000 */
[----:B------:R-:W-:Y:S01]  /*4e70*/  @!P1 R2UR UR5, R2 ;  /* 0x00000000020592ca */ /* 0x000fe200000e0000 */
[----:B------:R-:W-:Y:S01]  /*4e80*/  @!P1 IMAD.X R0, RZ, RZ, R13, P0 ;  /* 0x000000ffff009224 */ /* 0x000fe200000e060d */
[----:B------:R-:W-:Y:S02]  /*4e90*/  @!UP0 UIADD3 UR26, UPT, UPT, UR34, 0x40, URZ ;  /* 0x00000040221a8890 */ /* 0x000fe4000fffe0ff */
[----:B------:R-:W-:Y:S02]  /*4ea0*/  @!UP0 UIADD3 UR24, UPT, UPT, UR21, 0x1200, URZ ;  /* 0x0000120015188890 */ /* 0x000fe4000fffe0ff */
[----:B------:R-:W-:Y:S01]  /*4eb0*/  @!P1 R2UR UR4, R0 ;  /* 0x00000000000492ca */ /* 0x000fe200000e0000 */
[----:B------:R-:W-:Y:S01]  /*4ec0*/  VOTEU.ALL UP0, P1 ;  /* 0x0000000000ff7886 */ /* 0x000fe20000800000 */
[----:B------:R-:W-:Y:S01]  /*4ed0*/  @!P1 IMAD.MOV.U32 R0, RZ, RZ, 0x1000 ;  /* 0x00001000ff009424 */ /* 0x000fe200078e00ff */
[----:B------:R-:W-:Y:S01]  /*4ee0*/  UMOV UR27, UR35 ;  /* 0x00000023001b7c82 */ /* 0x000fe20008000000 */
[----:B------:R-:W-:Y:S03]  /*4ef0*/  UMOV UR28, UR36 ;  /* 0x00000024001c7c82 */ /* 0x000fe60008000000 */
        /* <DEDUP_REMOVED lines=8> */
[----:B------:R-:W4:Y:S02]  /*4f80*/  SYNCS.PHASECHK.TRANS64.TRYWAIT P0, [UR21+0xd0], R4 ;  /* 0x0000d004ff0075a7 */ /* 0x000f240008001115 */
[----:B--2-4-:R-:W-:Y:S05]  /*4f90*/  @!P0 BRA `(.L_x_90) ;  /* 0x0000005400788947 */ /* 0x014fea0003800000 */
.L_x_185:
[----:B------:R-:W-:Y:S01]  /*4fa0*/  @!P1 IADD3 R2, P0, PT, R12, 0x580, RZ ;  /* 0x000005800c029810 */ /* 0x000fe20007f1e0ff */
[----:B------:R-:W-:Y:S01]  /*4fb0*/  VOTEU.ALL UP0, P1 ;  /* 0x0000000000ff7886 */ /* 0x000fe20000800000 */
[----:B------:R-:W-:Y:S01]  /*4fc0*/  UMOV UR6, 0x0 ;  /* 0x0000000000067882 */ /* 0x000fe20000000000 */
[----:B------:R-:W-:Y:S01]  /*4fd0*/  UMOV UR7, 0x10000000 ;  /* 0x1000000000077882 */ /* 0x000fe20000000000 */
[----:B------:R-:W-:Y:S01]  /*4fe0*/  @!P1 R2UR UR5, R2 ;  /* 0x00000000020592ca */ /* 0x000fe200000e0000 */
[----:B------:R-:W-:Y:S01]  /*4ff0*/  @!P1 IMAD.X R0, RZ, RZ, R13, P0 ;  /* 0x000000ffff009224 */ /* 0x000fe200000e060d */
[----:B------:R-:W-:Y:S01]  /*5000*/  @!UP0 UIADD3 UR18, UPT, UPT, UR34, 0x80, URZ ;  /* 0x0000008022128890 */ /* 0x000fe2000fffe0ff */
[----:B------:R-:W-:Y:S01]  /*5010*/  VIADD R10, R10, 0x1 ;  /* 0x000000010a0a7836 */ /* 0x000fe20000000000 */
        /* <DEDUP_REMOVED lines=16> */
.L_x_187:
[----:B------:R-:W-:Y:S01]  /*5120*/  @!P1 IADD3 R2, P0, PT, R12, 0x580, RZ ;  /* 0x000005800c029810 */ /* 0x000fe20007f1e0ff */
[----:B------:R-:W-:Y:S01]  /*5130*/  VOTEU.ALL UP0, P1 ;  /* 0x0000000000ff7886 */ /* 0x000fe20000800000 */
[----:B------:R-:W-:Y:S01]  /*5140*/  UMOV UR6, 0x0 ;  /* 0x0000000000067882 */ /* 0x000fe20000000000 */
[----:B------:R-:W-:Y:S01]  /*5150*/  UMOV UR7, 0x10000000 ;  /* 0x1000000000077882 */ /* 0x000fe20000000000 */
[----:B------:R-:W-:Y:S01]  /*5160*/  @!P1 R2UR UR5, R2 ;  /* 0x00000000020592ca */ /* 0x000fe200000e0000 */
[----:B------:R-:W-:Y:S01]  /*5170*/  @!P1 IMAD.X R0, RZ, RZ, R13, P0 ;  /* 0x000000ffff009224 */ /* 0x000fe200000e060d */
[----:B------:R-:W-:Y:S01]  /*5180*/  @!UP0 UIADD3 UR10, UPT, UPT, UR34, 0xc0, URZ ;  /* 0x000000c0220a8890 */ /* 0x000fe2000fffe0ff */
[----:B------:R-:W-:Y:S01]  /*5190*/  R2UR UR16, R87 ;  /* 0x00000000571072ca */ /* 0x000fe200000e0000 */
[----:B------:R-:W-:Y:S01]  /*51a0*/  @!UP0 UIADD3 UR8, UPT, UPT, UR21, 0x3200, URZ ;  /* 0x0000320015088890 */ /* 0x000fe2000fffe0ff */
[----:B------:R-:W-:Y:S01]  /*51b0*/  ISETP.NE.AND P0, PT, R10, 0x2, PT ;  /* 0x000000020a00780c */ /* 0x000fe20003f05270 */
[----:B------:R-:W-:Y:S01]  /*51c0*/  @!UP0 UIADD3 UR9, UPT, UPT, UR21, 0xb8, URZ ;  /* 0x000000b815098890 */ /* 0x000fe2000fffe0ff */
[----:B------:R-:W-:Y:S01]  /*51d0*/  @!P1 R2UR UR4, R0 ;  /* 0x00000000000492ca */ /* 0x000fe200000e0000 */
[----:B------:R-:W-:Y:S01]  /*51e0*/  VOTEU.ALL UP0, P1 ;  /* 0x0000000000ff7886 */ /* 0x000fe20000800000 */
[----:B------:R-:W-:Y:S01]  /*51f0*/  UMOV UR11, UR35 ;  /* 0x00000023000b7c82 */ /* 0x000fe20008000000 */
[----:B------:R-:W-:Y:S01]  /*5200*/  UMOV UR12, UR36 ;  /* 0x00000024000c7c82 */ /* 0x000fe20008000000 */
[----:B------:R-:W-:Y:S01]  /*5210*/  SEL R0, RZ, 0x1, P0 ;  /* 0x00000001ff007807 */ /* 0x000fe20000000000 */
[----:B------:R-:W-:Y:S01]  /*5220*/  UIADD3 UR30, UPT, UPT, UR14, UR59, URZ ;  /* 0x0000003b0e1e7290 */ /* 0x000fe2000fffe0ff */
[----:B-1----:R-:W-:Y:S01]  /*5230*/  IMAD.U32 R4, RZ, RZ, UR5 ;  /* 0x00000005ff047e24 */ /* 0x002fe2000f8e00ff */
[----:B------:R-:W-:Y:S01]  /*5240*/  LOP3.LUT R11, R11, 0x1, RZ, 0x3c, !PT ;  /* 0x000000010b0b7812 */ /* 0x000fe200078e3cff */
[----:B------:R-:W-:Y:S01]  /*5250*/  UMOV UR36, UR29 ;  /* 0x0000001d00247c82 */ /* 0x000fe20008000000 */
[----:B------:R-:W-:Y:S01]  /*5260*/  LOP3.LUT R9, R9, R0, RZ, 0x3c, !PT ;  /* 0x0000000009097212 */ /* 0x000fe200078e3cff */
[----:B------:R-:W-:Y:S01]  /*5270*/  UIADD3 UR31, UPT, UPT, UR13, UR16, URZ ;  /* 0x000000100d1f7290 */ /* 0x000fe2000fffe0ff */
[----:B------:R-:W-:Y:S01]  /*5280*/  SEL R10, R10, RZ, P0 ;  /* 0x000000ff0a0a7207 */ /* 0x000fe20000000000 */
[----:B------:R-:W-:Y:S01]  /*5290*/  UPLOP3.LUT UP4, UPT, UPT, UPT, UPT, 0x80, 0x8 ;  /* 0x000000000008789c */ /* 0x000fe20003f8f070 */
[----:B------:R-:W-:Y:S01]  /*52a0*/  IMAD.U32 R5, RZ, RZ, UR4 ;  /* 0x00000004ff057e24 */ /* 0x000fe2000f8e00ff */
[----:B------:R-:W-:Y:S04]  /*52b0*/  @!P1 R2UR UR4, R4 ;  /* 0x00000000040492ca */ /* 0x000fe800000e0000 */
[----:B------:R-:W-:Y:S11]  /*52c0*/  @!P1 R2UR UR5, R5 ;  /* 0x00000000050592ca */ /* 0x000ff600000e0000 */
[----:B------:R-:W-:Y:S02]  /*52d0*/  @!UPT UIADD3 URZ, UPT, UPT, URZ, URZ, URZ ;  /* 0x000000fffffff290 */ /* 0x000fe4000fffe0ff */
[----:B------:R1:W-:Y:S01]  /*52e0*/  @!UP0 UTMALDG.3D [UR8], [UR4], desc[UR6] ;  /* 0x00000608040085b4 */ /* 0x0003e20008011000 */
[----:B------:R1:W-:Y:S01]  /*52f0*/  @!P1 SYNCS.ARRIVE.TRANS64.RED.A0TR RZ, [UR21+0xb8], R3 ;  /* 0x0000b803ffff99a7 */ /* 0x0003e20008300415 */
[----:B------:R-:W-:Y:S01]  /*5300*/  SYNCS.ARRIVE.TRANS64.RED.A1T0 RZ, [UR43], RZ ;  /* 0x000000ffffff79a7 */ /* 0x000fe2000810042b */
[----:B------:R-:W-:Y:S05]  /*5310*/  BRA.U UP2, `(.L_x_92) ;  /* 0xfffffff1025c7547 */ /* 0x000fea000b83ffff */
[----:B-1----:R-:W-:-:S04]  /*5320*/  SHF.L.U32 R3, R11, 0x1f, RZ ;  /* 0x0000001f0b037819 */ /* 0x002fc800000006ff */
[----:B------:R-:W1:Y:S02]  /*5330*/  SYNCS.PHASECHK.TRANS64.TRYWAIT P0, [UR21+0xc0], R3 ;  /* 0x0000c003ff0075a7 */ /* 0x000e640008001115 */
[----:B-1----:R-:W-:Y:S05]  /*5340*/  @!P0 BRA `(.L_x_93) ;  /* 0x0000005000bc8947 */ /* 0x002fea0003800000 */
.L_x_189:
[----:B------:R-:W2:Y:S02]  /*5350*/  SYNCS.PHASECHK.TRANS64.TRYWAIT P0, [UR21+0xc8], R3 ;  /* 0x0000c803ff0075a7 */ /* 0x000ea40008001115 */
[----:B--2---:R-:W-:Y:S05]  /*5360*/  @!P0 BRA `(.L_x_94) ;  /* 0x0000005000cc8947 */ /* 0x004fea0003800000 */
.L_x_191:
[----:B------:R-:W2:Y:S02]  /*5370*/  SYNCS.PHASECHK.TRANS64.TRYWAIT P0, [UR21+0xd0], R3 ;  /* 0x0000d003ff0075a7 */ /* 0x000ea40008001115 */
[----:B--2---:R-:W-:Y:S05]  /*5380*/  @!P0 BRA `(.L_x_95) ;  /* 0x0000005000dc8947 */ /* 0x004fea0003800000 */
.L_x_193:
[----:B-1----:R-:W-:-:S07]  /*5390*/  MOV R0, UR21 ;  /* 0x0000001500007c02 */ /* 0x002fce0008000f00 */
.L_x_96:
[----:B-1----:R-:W-:-:S04]  /*53a0*/  SHF.L.U32 R3, R11, 0x1f, RZ ;  /* 0x0000001f0b037819 */ /* 0x002fc800000006ff */
[----:B------:R1:W2:Y:S03]  /*53b0*/  SYNCS.PHASECHK.TRANS64.TRYWAIT P0, [R0+URZ+0xd8], R3 ;  /* 0x0000d803000075a7 */ /* 0x0002a600080011ff */
[----:B--2---:R-:W-:Y:S05]  /*53c0*/  @!P0 NANOSLEEP.SYNCS 0x989680 ;  /* 0x009896800000895d */ /* 0x004fea0003900000 */
[----:B------:R-:W2:Y:S02]  /*53d0*/  @!P0 SYNCS.PHASECHK.TRANS64 P0, [R0+URZ+0xd8], R3 ;  /* 0x0000d803000085a7 */ /* 0x000ea400080010ff */
[----:B--23--:R-:W-:Y:S05]  /*53e0*/  @P0 EXIT ;  /* 0x000000000000094d */ /* 0x00cfea0003800000 */
[----:B------:R-:W-:Y:S05]  /*53f0*/  BRA `(.L_x_96) ;  /* 0xfffffffc00e87947 */ /* 0x000fea000383ffff */
.L_x_81:
[----:B------:R-:W-:-:S06]  /*5400*/  UISETP.GE.AND UP0, UPT, UR18, 0x4, UPT ;  /* 0x000000041200788c */ /* 0x000fcc000bf06270 */
[----:B------:R-:W-:-:S13]  /*5410*/  PLOP3.LUT P0, PT, PT, PT, UP0, 0x80, 0x8 ;  /* 0x000000000008781c */ /* 0x000fda0003f0f008 */
[----:B-1----:R-:W-:Y:S05]  /*5420*/  @!P0 EXIT ;  /* 0x000000000000894d */ /* 0x002fea0003800000 */
[----:B------:R-:W1:Y:S08]  /*5430*/  S2UR UR4, SR_CgaCtaId ;  /* 0x00000000000479c3 */ /* 0x000e700000008800 */
[----:B------:R-:W-:Y:S01]  /*5440*/  BAR.SYNC.DEFER_BLOCKING 0x6, 0xa0 ;  /* 0x0182800000007b1d */ /* 0x000fe20000010000 */
[C---:B------:R-:W-:Y:S01]  /*5450*/  IMAD.SHL.U32 R7, R95.reuse, 0x40, RZ ;  /* 0x000000405f077824 */ /* 0x040fe200078e00ff */
[C---:B------:R-:W-:Y:S01]  /*5460*/  LOP3.LUT R97, R95.reuse, 0x60, RZ, 0xc0, !PT ;  /* 0x000000605f617812 */ /* 0x040fe200078ec0ff */
[----:B------:R-:W-:-:S02]  /*5470*/  IMAD.SHL.U32 R4, R95, 0x20, RZ ;  /* 0x000000205f047824 */ /* 0x000fc400078e00ff */
[----:B------:R-:W-:Y:S02]  /*5480*/  HFMA2 R36, -RZ, RZ, 0, 0 ;  /* 0x00000000ff247431 */ /* 0x000fe400000001ff */
[----:B------:R-:W-:Y:S01]  /*5490*/  IMAD.SHL.U32 R6, R95, 0x2, RZ ;  /* 0x000000025f067824 */ /* 0x000fe200078e00ff */
[----:B------:R-:W-:Y:S01]  /*54a0*/  UMOV UR44, 0x400 ;  /* 0x00000400002c7882 */ /* 0x000fe20000000000 */
[----:B------:R-:W2:Y:S01]  /*54b0*/  LDC.64 R82, c[0x0][0x8b0] ;  /* 0x00022c00ff527b82 */ /* 0x000ea20000000a00 */
[----:B------:R-:W-:Y:S01]  /*54c0*/  LOP3.LUT R5, R7, 0x180, RZ, 0xc0, !PT ;  /* 0x0000018007057812 */ /* 0x000fe200078ec0ff */
[----:B------:R-:W-:Y:S01]  /*54d0*/  IMAD.U32 R37, R95, 0x10000, RZ ;  /* 0x000100005f257824 */ /* 0x000fe200078e00ff */
[----:B------:R-:W-:Y:S01]  /*54e0*/  LOP3.LUT R4, R4, 0xc00, RZ, 0xc0, !PT ;  /* 0x00000c0004047812 */ /* 0x000fe200078ec0ff */
[----:B------:R-:W-:Y:S01]  /*54f0*/  IMAD.MOV.U32 R94, RZ, RZ, RZ ;  /* 0x000000ffff5e7224 */ /* 0x000fe200078e00ff */
[----:B------:R-:W-:Y:S01]  /*5500*/  LOP3.LUT R6, R5, 0x20, R6, 0xf8, !PT ;  /* 0x0000002005067812 */ /* 0x000fe200078ef806 */
[----:B------:R-:W-:Y:S01]  /*5510*/  IMAD.SHL.U32 R5, R95, 0x8, RZ ;  /* 0x000000085f057824 */ /* 0x000fe200078e00ff */
[----:B------:R-:W-:Y:S01]  /*5520*/  LOP3.LUT R4, R4, 0x40, R7, 0xf8, !PT ;  /* 0x0000004004047812 */ /* 0x000fe200078ef807 */
[----:B------:R-:W3:Y:S01]  /*5530*/  LDC.64 R80, c[0x0][0x8a8] ;  /* 0x00022a00ff507b82 */ /* 0x000ee20000000a00 */
[----:B------:R-:W-:Y:S01]  /*5540*/  LOP3.LUT R37, R37, 0x600000, RZ, 0xc0, !PT ;  /* 0x0060000025257812 */ /* 0x000fe200078ec0ff */
[----:B------:R-:W-:Y:S01]  /*5550*/  IMAD.MOV.U32 R89, RZ, RZ, RZ ;  /* 0x000000ffff597224 */ /* 0x000fe200078e00ff */
[----:B------:R-:W-:-:S02]  /*5560*/  LOP3.LUT R95, R95, 0x2, RZ, 0xc0, !PT ;  /* 0x000000025f5f7812 */ /* 0x000fc400078ec0ff */
[----:B------:R-:W-:Y:S02]  /*5570*/  CS2R R92, SRZ ;  /* 0x00000000005c7805 */ /* 0x000fe4000001ff00 */
[----:B------:R-:W-:Y:S01]  /*5580*/  LOP3.LUT R5, R6, 0x30, R5, 0x78, !PT ;  /* 0x0000003006057812 */ /* 0x000fe200078e7805 */
[----:B------:R-:W4:Y:S01]  /*5590*/  LDCU UR57, c[0x0][0x370] ;  /* 0x00006e00ff3977ac */ /* 0x000f220008000800 */
[----:B------:R-:W-:Y:S01]  /*55a0*/  LOP3.LUT R4, R4, 0x200, R7, 0xf8, !PT ;  /* 0x0000020004047812 */ /* 0x000fe200078ef807 */
[----:B------:R-:W-:Y:S01]  /*55b0*/  IMAD.MOV R90, RZ, RZ, -R95 ;  /* 0x000000ffff5a7224 */ /* 0x000fe200078e0a5f */
[----:B------:R-:W-:Y:S01]  /*55c0*/  MOV R91, RZ ;  /* 0x000000ff005b7202 */ /* 0x000fe20000000f00 */
[----:B-1----:R-:W-:Y:S01]  /*55d0*/  ULEA UR44, UR4, UR44, 0x18 ;  /* 0x0000002c042c7291 */ /* 0x002fe2000f8ec0ff */
[----:B------:R-:W-:Y:S01]  /*55e0*/  LOP3.LUT R84, R4, R5, RZ, 0xfc, !PT ;  /* 0x0000000504547212 */ /* 0x000fe200078efcff */
[----:B------:R-:W1:Y:S02]  /*55f0*/  LDCU.64 UR62, c[0x0][0x348] ;  /* 0x00006900ff3e77ac */ /* 0x000e640008000a00 */
[----:B------:R-:W-:-:S02]  /*5600*/  UIADD3 UR4, UPT, UPT, UR44, 0x4200, URZ ;  /* 0x000042002c047890 */ /* 0x000fc4000fffe0ff */
[----:B------:R-:W-:-:S03]  /*5610*/  UIADD3 UR5, UPT, UPT, UR44, 0x200, URZ ;  /* 0x000002002c057890 */ /* 0x000fc6000fffe0ff */
[----:B------:R-:W4:Y:S01]  /*5620*/  LDS R0, [UR44+0x1a0] ;  /* 0x0001a02cff007984 */ /* 0x000f220008000800 */
[----:B------:R-:W1:Y:S01]  /*5630*/  LDCU UR43, c[0x0][0xb0c] ;  /* 0x00016180ff2b77ac */ /* 0x000e620008000800 */
[----:B------:R-:W-:Y:S02]  /*5640*/  IMAD.U32 R96, RZ, RZ, UR4 ;  /* 0x00000004ff607e24 */ /* 0x000fe4000f8e00ff */
[----:B------:R-:W-:Y:S01]  /*5650*/  IMAD.U32 R98, RZ, RZ, UR5 ;  /* 0x00000005ff627e24 */ /* 0x000fe2000f8e00ff */
[----:B------:R-:W1:Y:S01]  /*5660*/  LDCU UR39, c[0x0][0xb30] ;  /* 0x00016600ff2777ac */ /* 0x000e620008000800 */
[----:B------:R-:W1:Y:S01]  /*5670*/  LDCU.64 UR46, c[0x0][0x888] ;  /* 0x00011100ff2e77ac */ /* 0x000e620008000a00 */
[----:B------:R-:W1:Y:S01]  /*5680*/  LDCU.64 UR40, c[0x0][0xb28] ;  /* 0x00016500ff2877ac */ /* 0x000e620008000a00 */
[----:B------:R-:W1:Y:S01]  /*5690*/  LDCU.64 UR60, c[0x0][0x890] ;  /* 0x00011200ff3c77ac */ /* 0x000e620008000a00 */
[----:B------:R-:W1:Y:S01]  /*56a0*/  LDCU.128 UR52, c[0x0][0xb10] ;  /* 0x00016200ff3477ac */ /* 0x000e620008000c00 */
[----:B------:R-:W1:Y:S02]  /*56b0*/  LDCU UR56, c[0x0][0x374] ;  /* 0x00006e80ff3877ac */ /* 0x000e640008000800 */
[----:B-1234-:R-:W-:-:S07]  /*56c0*/  IMAD.IADD R37, R0, 0x1, R37 ;  /* 0x0000000100257824 */ /* 0x01efce00078e0225 */
.L_x_138:
[C---:B------:R-:W-:Y:S02]  /*56d0*/  LEA R3, R89.reuse, UR44, 0x3 ;  /* 0x0000002c59037c11 */ /* 0x040fe4000f8e18ff */
[----:B------:R-:W-:Y:S02]  /*56e0*/  SHF.L.U32 R0, R92, 0x1f, RZ ;  /* 0x0000001f5c007819 */ /* 0x000fe400000006ff */
[----:B------:R-:W-:Y:S02]  /*56f0*/  LEA R5, R89, UR44, 0x4 ;  /* 0x0000002c59057c11 */ /* 0x000fe4000f8e20ff */
[----:B-1----:R-:W1:Y:S02]  /*5700*/  SYNCS.PHASECHK.TRANS64.TRYWAIT P0, [R3+URZ+0xf0], R0 ;  /* 0x0000f000030075a7 */ /* 0x002e6400080011ff */
[----:B-1----:R-:W-:Y:S05]  /*5710*/  @!P0 BRA `(.L_x_97) ;  /* 0x0000005000108947 */ /* 0x002fea0003800000 */
.L_x_194:
[----:B------:R-:W2:Y:S01]  /*5720*/  LDS.128 R4, [R5+0x180] ;  /* 0x0001800005047984 */ /* 0x000ea20000000c00 */
[----:B------:R-:W-:Y:S01]  /*5730*/  UISETP.GE.AND UP0, UPT, UR42, 0x1, UPT ;  /* 0x000000012a00788c */ /* 0x000fe2000bf06270 */
[----:B------:R-:W-:Y:S01]  /*5740*/  @!PT LDS RZ, [RZ] ;  /* 0x00000000fffff984 */ /* 0x000fe20000000800 */
[----:B------:R-:W-:Y:S01]  /*5750*/  @!PT LDS RZ, [RZ] ;  /* 0x00000000fffff984 */ /* 0x000fe20000000800 */
[----:B------:R-:W-:Y:S01]  /*5760*/  @!PT LDS RZ, [RZ] ;  /* 0x00000000fffff984 */ /* 0x000fe20000000800 */
[----:B------:R-:W-:Y:S01]  /*5770*/  @!PT LDS RZ, [RZ] ;  /* 0x00000000fffff984 */ /* 0x000fe20000000800 */
[----:B------:R3:W-:Y:S06]  /*5780*/  MEMBAR.ALL.CTA ;  /* 0x0000000000007992 */ /* 0x0007ec0000008000 */
[----:B---3--:R-:W3:Y:S01]  /*5790*/  FENCE.VIEW.ASYNC.S ;  /* 0x00000000000073c6 */ /* 0x008ee20000000000 */
[----:B--2---:R-:W-:Y:S11]  /*57a0*/  LOP3.LUT P0, RZ, R6, 0x1, RZ, 0xc0, !PT ;  /* 0x0000000106ff7812 */ /* 0x004ff6000780c0ff */
[----:B------:R-:W-:Y:S02]  /*57b0*/  @!UPT UIADD3 URZ, UPT, UPT, URZ, URZ, URZ ;  /* 0x000000fffffff290 */ /* 0x000fe4000fffe0ff */
[----:B---3--:R-:W-:Y:S01]  /*57c0*/  VOTEU.ANY UP1, P0 ;  /* 0x0000000000ff7886 */ /* 0x008fe20000020100 */
[----:B------:R-:W-:Y:S01]  /*57d0*/  PLOP3.LUT P0, PT, PT, PT, UP1, 0x80, 0x8 ;  /* 0x000000000008781c */ /* 0x000fe20003f0f018 */
[----:B------:R-:W-:Y:S11]  /*57e0*/  UP2UR UR45, UPR, URZ, 0x2 ;  /* 0x00000002ff2d7883 */ /* 0x000ff60008000000 */
[----:B------:R-:W-:Y:S01]  /*57f0*/  @!UPT UIADD3 URZ, UPT, UPT, URZ, URZ, URZ ;  /* 0x000000fffffff290 */ /* 0x000fe2000fffe0ff */
[----:B-1----:R-:W-:Y:S02]  /*5800*/  @P0 SHF.R.U32.HI R0, RZ, 0x10, R5 ;  /* 0x00000010ff000819 */ /* 0x002fe40000011605 */
        /* <DEDUP_REMOVED lines=12> */
[----:B------:R-:W2:Y:S01]  /*58d0*/  LDCU UR12, c[0x0][0xb20] ;  /* 0x00016400ff0c77ac */ /* 0x000ea20008000800 */
[----:B------:R-:W-:Y:S02]  /*58e0*/  UIMAD.WIDE.U32 UR4, UR56, UR55, URZ ;  /* 0x00000037380472a5 */ /* 0x000fe4000f8e00ff */
[----:B------:R-:W-:Y:S02]  /*58f0*/  UIMAD.WIDE.U32 UR6, UR57, UR52, URZ ;  /* 0x00000034390672a5 */ /* 0x000fe4000f8e00ff */
[----:B------:R-:W-:Y:S02]  /*5900*/  UISETP.NE.AND UP0, UPT, UR54, 0x1, UPT ;  /* 0x000000013600788c */ /* 0x000fe4000bf05270 */
[----:B------:R-:W-:Y:S02]  /*5910*/  UIMAD.WIDE.U32 UR8, UR37, UR55, URZ ;  /* 0x00000037250872a5 */ /* 0x000fe4000f8e00ff */
[----:B------:R-:W-:Y:S02]  /*5920*/  UIMAD.WIDE.U32 UR10, UR38, UR52, URZ ;  /* 0x00000034260a72a5 */ /* 0x000fe4000f8e00ff */
[----:B------:R-:W-:Y:S02]  /*5930*/  UISETP.NE.AND UP1, UPT, UR43, 0x1, UPT ;  /* 0x000000012b00788c */ /* 0x000fe4000bf25270 */
[----:B------:R-:W-:Y:S01]  /*5940*/  UISETP.NE.AND UP2, UPT, UR42, 0x1, UPT ;  /* 0x000000012a00788c */ /* 0x000fe2000bf45270 */
[----:B------:R-:W-:Y:S02]  /*5950*/  UMOV UR4, UR5 ;  /* 0x0000000500047c82 */ /* 0x000fe40008000000 */
[----:B--2---:R-:W-:Y:S03]  /*5960*/  USHF.R.U32.HI UR5, URZ, UR12, UR4 ;  /* 0x0000000cff057299 */ /* 0x004fe60008011604 */
[----:B------:R-:W-:Y:S02]  /*5970*/  UMOV UR4, UR7 ;  /* 0x0000000700047c82 */ /* 0x000fe40008000000 */
[----:B------:R-:W-:Y:S02]  /*5980*/  USHF.R.U32.HI UR7, URZ, UR53, UR4 ;  /* 0x00000035ff077299 */ /* 0x000fe40008011604 */
[----:B------:R-:W-:Y:S02]  /*5990*/  USEL UR4, UR56, UR5, !UP0 ;  /* 0x0000000538047287 */ /* 0x000fe4000c000000 */
[----:B------:R-:W-:Y:S01]  /*59a0*/  USEL UR7, UR57, UR7, !UP1 ;  /* 0x0000000739077287 */ /* 0x000fe2000c800000 */
[----:B------:R-:W-:Y:S01]  /*59b0*/  UMOV UR5, UR9 ;  /* 0x0000000900057c82 */ /* 0x000fe20008000000 */
[----:B------:R-:W-:Y:S02]  /*59c0*/  UIMAD.WIDE.U32 UR8, UR4, UR40, URZ ;  /* 0x00000028040872a5 */ /* 0x000fe4000f8e00ff */
[----:B------:R-:W-:Y:S03]  /*59d0*/  USHF.R.U32.HI UR6, URZ, UR12, UR5 ;  /* 0x0000000cff067299 */ /* 0x000fe60008011605 */
[----:B------:R-:W-:Y:S01]  /*59e0*/  UMOV UR5, UR11 ;  /* 0x0000000b00057c82 */ /* 0x000fe20008000000 */
[----:B------:R-:W-:Y:S02]  /*59f0*/  UIMAD.WIDE.U32 UR10, UR7, UR40, URZ ;  /* 0x00000028070a72a5 */ /* 0x000fe4000f8e00ff */
[----:B------:R-:W-:Y:S02]  /*5a00*/  USHF.R.U32.HI UR12, URZ, UR53, UR5 ;  /* 0x00000035ff0c7299 */ /* 0x000fe40008011605 */
[----:B------:R-:W-:Y:S01]  /*5a10*/  USEL UR6, UR37, UR6, !UP0 ;  /* 0x0000000625067287 */ /* 0x000fe2000c000000 */
[----:B------:R-:W-:Y:S02]  /*5a20*/  UMOV UR5, UR9 ;  /* 0x0000000900057c82 */ /* 0x000fe40008000000 */
[----:B------:R-:W-:Y:S01]  /*5a30*/  UMOV UR10, UR11 ;  /* 0x0000000b000a7c82 */ /* 0x000fe20008000000 */
[----:B------:R-:W-:Y:S02]  /*5a40*/  @UP2 USHF.R.U32.HI UR4, URZ, UR41, UR5 ;  /* 0x00000029ff042299 */ /* 0x000fe40008011605 */
[----:B------:R-:W-:Y:S02]  /*5a50*/  @UP2 USHF.R.U32.HI UR7, URZ, UR41, UR10 ;  /* 0x00000029ff072299 */ /* 0x000fe4000801160a */
[----:B------:R-:W-:Y:S02]  /*5a60*/  UIMAD UR4, UR42, UR4, URZ ;  /* 0x000000042a0472a4 */ /* 0x000fe4000f8e02ff */
[----:B------:R-:W-:Y:S02]  /*5a70*/  UIMAD.WIDE.U32 UR10, UR6, UR40, URZ ;  /* 0x00000028060a72a5 */ /* 0x000fe4000f8e00ff */
[----:B------:R-:W-:Y:S02]  /*5a80*/  USEL UR5, UR38, UR12, !UP1 ;  /* 0x0000000c26057287 */ /* 0x000fe4000c800000 */
[----:B------:R-:W-:Y:S02]  /*5a90*/  UIMAD UR8, UR42, UR7, URZ ;  /* 0x000000072a0872a4 */ /* 0x000fe4000f8e02ff */
[----:B------:R-:W-:Y:S03]  /*5aa0*/  UISETP.GE.AND UP0, UPT, UR6, UR4, UPT ;  /* 0x000000040600728c */ /* 0x000fe6000bf06270 */
[----:B------:R-:W-:Y:S01]  /*5ab0*/  UMOV UR4, UR11 ;  /* 0x0000000b00047c82 */ /* 0x000fe20008000000 */
[----:B------:R-:W-:Y:S02]  /*5ac0*/  UISETP.GE.OR UP0, UPT, UR5, UR8, UP0 ;  /* 0x000000080500728c */ /* 0x000fe40008706670 */
[----:B------:R-:W-:Y:S02]  /*5ad0*/  USHF.R.U32.HI UR4, URZ, UR41, UR4 ;  /* 0x00000029ff047299 */ /* 0x000fe40008011604 */
[----:B------:R-:W-:Y:S02]  /*5ae0*/  UIMAD.WIDE.U32 UR8, UR5, UR40, URZ ;  /* 0x00000028050872a5 */ /* 0x000fe4000f8e00ff */
[----:B------:R-:W-:Y:S02]  /*5af0*/  USEL UR11, UR6, UR4, !UP2 ;  /* 0x00000004060b7287 */ /* 0x000fe4000d000000 */
[----:B------:R-:W-:Y:S02]  /*5b00*/  UIADD3 UR8, UPT, UPT, -UR5, URZ, URZ ;  /* 0x000000ff05087290 */ /* 0x000fe4000fffe1ff */
[----:B------:R-:W-:Y:S01]  /*5b10*/  UIADD3 UR10, UPT, UPT, -UR11, URZ, URZ ;  /* 0x000000ff0b0a7290 */ /* 0x000fe2000fffe1ff */
[----:B------:R-:W-:Y:S01]  /*5b20*/  @!UP0 UMOV UR4, UR9 ;  /* 0x0000000900048c82 */ /* 0x000fe20008000000 */
[----:B------:R-:W-:Y:S02]  /*5b30*/  UIADD3 UR9, UPT, UPT, -UR6, URZ, URZ ;  /* 0x000000ff06097290 */ /* 0x000fe4000fffe1ff */
[----:B------:R-:W-:Y:S02]  /*5b40*/  @!UP0 USHF.R.U32.HI UR4, URZ, UR41, UR4 ;  /* 0x00000029ff048299 */ /* 0x000fe40008011604 */
[----:B------:R-:W-:Y:S02]  /*5b50*/  UIMAD UR10, UR42, UR10, UR6 ;  /* 0x0000000a2a0a72a4 */ /* 0x000fe4000f8e0206 */
[----:B------:R-:W-:Y:S04]  /*5b60*/  @!UP0 USEL UR4, UR5, UR4, !UP2 ;  /* 0x0000000405048287 */ /* 0x000fe8000d000000 */
[----:B------:R-:W-:Y:S02]  /*5b70*/  @!UP0 UIMAD UR10, UR7, UR10, UR4 ;  /* 0x0000000a070a82a4 */ /* 0x000fe4000f8e0204 */
[----:B------:R-:W-:Y:S02]  /*5b80*/  @!UP0 UIADD3 UR11, UPT, UPT, UR11, -UR4, URZ ;  /* 0x800000040b0b8290 */ /* 0x000fe4000fffe0ff */
[----:B------:R-:W-:Y:S02]  /*5b90*/  UIMAD UR7, UR43, UR8, UR38 ;  /* 0x000000082b0772a4 */ /* 0x000fe4000f8e0226 */
[----:B------:R-:W-:Y:S02]  /*5ba0*/  @!UP0 UIMAD UR6, UR11, UR42, UR5 ;  /* 0x0000002a0b0682a4 */ /* 0x000fe4000f8e0205 */
[----:B------:R-:W-:Y:S01]  /*5bb0*/  UIMAD UR4, UR54, UR9, UR37 ;  /* 0x00000009360472a4 */ /* 0x000fe2000f8e0225 */
[----:B------:R-:W-:Y:S02]  /*5bc0*/  @!UP0 UMOV UR5, UR10 ;  /* 0x0000000a00058c82 */ /* 0x000fe40008000000 */
[----:B------:R-:W-:Y:S02]  /*5bd0*/  UIMAD UR38, UR5, UR43, UR7 ;  /* 0x0000002b052672a4 */ /* 0x000fe4000f8e0207 */
[----:B------:R-:W-:Y:S11]  /*5be0*/  UIMAD UR37, UR6, UR54, UR4 ;  /* 0x00000036062572a4 */ /* 0x000ff6000f8e0204 */
[----:B------:R-:W-:Y:S01]  /*5bf0*/  @!UPT UIADD3 URZ, UPT, UPT, URZ, URZ, URZ ;  /* 0x000000fffffff290 */ /* 0x000fe2000fffe0ff */
.L_x_98:
[----:B------:R-:W-:Y:S01]  /*5c00*/  UISETP.NE.AND UP0, UPT, UR39, 0x1, UPT ;  /* 0x000000012700788c */ /* 0x000fe2000bf05270 */
[----:B------:R-:W-:Y:S01]  /*5c10*/  IADD3 R89, PT, PT, R89, 0x1, RZ ;  /* 0x0000000159597810 */ /* 0x000fe20007ffe0ff */
[----:B------:R-:W-:Y:S02]  /*5c20*/  UIADD3 UR11, UPT, UPT, UR44, 0x200, URZ ;  /* 0x000002002c0b7890 */ /* 0x000fe4000fffe0ff */
[----:B------:R-:W-:Y:S02]  /*5c30*/  USHF.L.U32 UR50, UR30, 0x6, URZ ;  /* 0x000000061e327899 */ /* 0x000fe400080006ff */
[----:B------:R-:W-:Y:S05]  /*5c40*/  USHF.L.U32 UR49, UR31, 0x8, URZ ;  /* 0x000000081f317899 */ /* 0x000fea00080006ff */
[----:B------:R-:W2:Y:S01]  /*5c50*/  @!UP0 LDCU.128 UR12, c[0x0][0xb10] ;  /* 0x00016200ff0c87ac */ /* 0x000ea20008000c00 */
[----:B------:R-:W3:Y:S01]  /*5c60*/  @!UP0 LDCU UR5, c[0x0][0xb0c] ;  /* 0x00016180ff0587ac */ /* 0x000ee20008000800 */
[----:B------:R-:W4:Y:S01]  /*5c70*/  @!UP0 LDCU UR10, c[0x0][0xb20] ;  /* 0x00016400ff0a87ac */ /* 0x000f220008000800 */
[----:B--2---:R-:W-:Y:S02]  /*5c80*/  UIMAD.WIDE.U32 UR8, UR38, UR12, URZ ;  /* 0x0000000c260872a5 */ /* 0x004fe4000f8e00ff */
[----:B------:R-:W-:Y:S02]  /*5c90*/  UIMAD.WIDE.U32 UR6, UR37, UR15, URZ ;  /* 0x0000000f250672a5 */ /* 0x000fe4000f8e00ff */
[----:B------:R-:W-:Y:S03]  /*5ca0*/  @!UP0 UISETP.NE.AND UP1, UPT, UR14, 0x1, UPT ;  /* 0x000000010e00888c */ /* 0x000fe6000bf25270 */
[----:B------:R-:W-:Y:S01]  /*5cb0*/  @!UP0 UMOV UR4, UR9 ;  /* 0x0000000900048c82 */ /* 0x000fe20008000000 */
[----:B---3--:R-:W-:Y:S02]  /*5cc0*/  @!UP0 UISETP.NE.AND UP2, UPT, UR5, 0x1, UPT ;  /* 0x000000010500888c */ /* 0x008fe4000bf45270 */
[----:B------:R-:W-:Y:S01]  /*5cd0*/  @!UP0 USHF.R.U32.HI UR4, URZ, UR13, UR4 ;  /* 0x0000000dff048299 */ /* 0x000fe20008011604 */
[----:B------:R-:W-:Y:S02]  /*5ce0*/  @!UP0 UMOV UR6, UR7 ;  /* 0x0000000700068c82 */ /* 0x000fe40008000000 */
[----:B----4-:R-:W-:Y:S02]  /*5cf0*/  @!UP0 USHF.R.U32.HI UR6, URZ, UR10, UR6 ;  /* 0x0000000aff068299 */ /* 0x010fe40008011606 */
[----:B------:R-:W-:Y:S02]  /*5d00*/  @!UP0 USEL UR7, UR38, UR4, !UP2 ;  /* 0x0000000426078287 */ /* 0x000fe4000d000000 */
[----:B------:R-:W-:Y:S04]  /*5d10*/  @!UP0 USEL UR6, UR37, UR6, !UP1 ;  /* 0x0000000625068287 */ /* 0x000fe8000c800000 */
[----:B------:R-:W-:Y:S02]  /*5d20*/  @!UP0 UIADD3 UR4, UPT, UPT, -UR7, UR6, URZ ;  /* 0x0000000607048290 */ /* 0x000fe4000fffe1ff */
[----:B------:R-:W-:Y:S02]  /*5d30*/  @!UP0 UIADD3 UR6, UPT, UPT, UR7, -UR6, URZ ;  /* 0x8000000607068290 */ /* 0x000fe4000fffe0ff */
[----:B------:R-:W-:Y:S02]  /*5d40*/  @!UP0 UIMAD UR38, UR4, UR5, UR38 ;  /* 0x00000005042682a4 */ /* 0x000fe4000f8e0226 */
[----:B------:R-:W-:Y:S02]  /*5d50*/  @!UP0 UIMAD UR37, UR6, UR14, UR37 ;  /* 0x0000000e062582a4 */ /* 0x000fe4000f8e0225 */
[----:B------:R-:W-:Y:S09]  /*5d60*/  ULOP3.LUT UP0, URZ, UR11, 0x1b0, URZ, 0xc0, !UPT ;  /* 0x000001b00bff7892 */ /* 0x000ff2000f80c0ff */
[----:B------:R-:W-:Y:S05]  /*5d70*/  BRA.U !UP0, `(.L_x_99) ;  /* 0x0000000108407547 */ /* 0x000fea000b800000 */
[----:B------:R-:W2:Y:S01]  /*5d80*/  LDCU.64 UR8, c[0x4][0x88] ;  /* 0x01001100ff0877ac */ /* 0x000ea20008000a00 */
[----:B------:R-:W-:Y:S01]  /*5d90*/  MOV R3, 0x0 ;  /* 0x0000000000037802 */ /* 0x000fe20000000f00 */
[----:B------:R-:W-:Y:S02]  /*5da0*/  HFMA2 R12, -RZ, RZ, 0, 5.9604644775390625e-08 ;  /* 0x00000001ff0c7431 */ /* 0x000fe400000001ff */
[----:B------:R-:W-:Y:S02]  /*5db0*/  IMAD.MOV.U32 R8, RZ, RZ, 0x70 ;  /* 0x00000070ff087424 */ /* 0x000fe400078e00ff */
[----:B------:R-:W-:Y:S01]  /*5dc0*/  IMAD.MOV.U32 R13, RZ, RZ, RZ ;  /* 0x000000ffff0d7224 */ /* 0x000fe200078e00ff */
[----:B------:R-:W3:Y:S01]  /*5dd0*/  LDCU.64 UR6, c[0x4][0x90] ;  /* 0x01001200ff0677ac */ /* 0x000ee20008000a00 */
[----:B------:R-:W4:Y:S01]  /*5de0*/  LDC.64 R2, c[0x4][R3] ;  /* 0x0100000003027b82 */ /* 0x000f220000000a00 */
[----:B------:R-:W1:Y:S01]  /*5df0*/  LDCU.64 UR4, c[0x4][0x8] ;  /* 0x01000100ff0477ac */ /* 0x000e620008000a00 */
[----:B--2---:R-:W-:Y:S01]  /*5e00*/  MOV R5, UR9 ;  /* 0x0000000900057c02 */ /* 0x004fe20008000f00 */
[----:B------:R-:W-:Y:S01]  /*5e10*/  IMAD.U32 R4, RZ, RZ, UR8 ;  /* 0x00000008ff047e24 */ /* 0x000fe2000f8e00ff */
[----:B---3--:R-:W-:Y:S01]  /*5e20*/  MOV R7, UR7 ;  /* 0x0000000700077c02 */ /* 0x008fe20008000f00 */
[----:B------:R-:W-:Y:S01]  /*5e30*/  IMAD.U32 R6, RZ, RZ, UR6 ;  /* 0x00000006ff067e24 */ /* 0x000fe2000f8e00ff */
[----:B-1----:R-:W-:Y:S01]  /*5e40*/  MOV R11, UR5 ;  /* 0x00000005000b7c02 */ /* 0x002fe20008000f00 */
[----:B------:R-:W-:Y:S02]  /*5e50*/  IMAD.U32 R10, RZ, RZ, UR4 ;  /* 0x00000004ff0a7e24 */ /* 0x000fe4000f8e00ff */
[----:B------:R-:W-:Y:S07]  /*5e60*/  LEPC R20, `(.L_x_99) ;  /* 0x000000001014794e */ /* 0x000fee0000000000 */
[----:B----45:R-:W-:Y:S05]  /*5e70*/  CALL.ABS.NOINC R2 ;  /* 0x0000000002007343 */ /* 0x030fea0003c00000 */
.L_x_99:
[----:B------:R-:W-:Y:S01]  /*5e80*/  LOP3.LUT P0, RZ, R96, 0x1b0, RZ, 0xc0, !PT ;  /* 0x000001b060ff7812 */ /* 0x000fe2000780c0ff */
[----:B------:R-:W-:Y:S11]  /*5e90*/  BSSY.RECONVERGENT B6, `(.L_x_100) ;  /* 0x0000013000067945 */ /* 0x000ff60003800200 */
[----:B------:R-:W-:Y:S01]  /*5ea0*/  @!UPT UIADD3 URZ, UPT, UPT, URZ, URZ, URZ ;  /* 0x000000fffffff290 */ /* 0x000fe2000fffe0ff */
[----:B------:R-:W-:Y:S05]  /*5eb0*/  @!P0 BRA `(.L_x_101) ;  /* 0x0000000000408947 */ /* 0x000fea0003800000 */
        /* <DEDUP_REMOVED lines=16> */
.L_x_101:
[----:B------:R-:W-:Y:S05]  /*5fc0*/  BSYNC.RECONVERGENT B6 ;  /* 0x0000000000067941 */ /* 0x000fea0003800200 */
.L_x_100:
[----:B------:R-:W-:Y:S01]  /*5fd0*/  R2UR UR4, R88 ;  /* 0x00000000580472ca */ /* 0x000fe200000e0000 */
[----:B------:R-:W-:Y:S01]  /*5fe0*/  UISETP.NE.U32.AND UP0, UPT, UR60, URZ, UPT ;  /* 0x000000ff3c00728c */ /* 0x000fe2000bf05070 */
[----:B------:R-:W-:Y:S02]  /*5ff0*/  ISETP.NE.U32.AND P4, PT, R82, RZ, PT ;  /* 0x000000ff5200720c */ /* 0x000fe40003f85070 */
[----:B------:R-:W-:Y:S01]  /*6000*/  ISETP.NE.U32.AND P2, PT, RZ, UR46, PT ;  /* 0x0000002eff007c0c */ /* 0x000fe2000bf45070 */
[----:B------:R-:W-:Y:S01]  /*6010*/  UISETP.NE.AND.EX UP1, UPT, UR61, URZ, UPT, UP0 ;  /* 0x000000ff3d00728c */ /* 0x000fe2000bf25300 */
[----:B------:R-:W-:Y:S01]  /*6020*/  ISETP.NE.AND.EX P4, PT, R83, RZ, PT, P4 ;  /* 0x000000ff5300720c */ /* 0x000fe20003f85340 */
[----:B------:R-:W-:Y:S01]  /*6030*/  UPLOP3.LUT UP0, UPT, UPT, UPT, UPT, 0x40, 0x4 ;  /* 0x000000000004789c */ /* 0x000fe20003f0e870 */
[----:B------:R-:W-:Y:S05]  /*6040*/  ISETP.NE.AND.EX P2, PT, RZ, UR47, PT, P2 ;  /* 0x0000002fff007c0c */ /* 0x000fea000bf45320 */
[----:B------:R-:W-:Y:S06]  /*6050*/  UISETP.NE.AND UP2, UPT, UR4, URZ, UPT ;  /* 0x000000ff0400728c */ /* 0x000fec000bf45270 */
[----:B------:R-:W-:Y:S05]  /*6060*/  PLOP3.LUT P1, PT, PT, PT, UP2, 0x80, 0x8 ;  /* 0x000000000008781c */ /* 0x000fea0003f2f028 */
[----:B------:R-:W-:Y:S06]  /*6070*/  @UP2 UPLOP3.LUT UP0, UPT, UPT, UPT, UP1, 0x80, 0x8 ;  /* 0x000000000008289c */ /* 0x000fec0003f0f010 */
[----:B------:R-:W-:Y:S01]  /*6080*/  PLOP3.LUT P0, PT, PT, PT, UP0, 0x80, 0x8 ;  /* 0x000000000008781c */ /* 0x000fe20003f0f008 */
[----:B------:R-:W-:Y:S01]  /*6090*/  @!UPT UIADD3 URZ, UPT, UPT, URZ, URZ, URZ ;  /* 0x000000fffffff290 */ /* 0x000fe2000fffe0ff */
[----:B------:R-:W-:Y:S11]  /*60a0*/  BRA.U !UP1, `(.L_x_102) ;  /* 0x00000001093c7547 */ /* 0x000ff6000b800000 */
[----:B------:R-:W-:Y:S01]  /*60b0*/  UISETP.NE.U32.AND UP0, UPT, UR46, URZ, UPT ;  /* 0x000000ff2e00728c */ /* 0x000fe2000bf05070 */
[----:B-1----:R-:W-:Y:S01]  /*60c0*/  HFMA2 R0, -RZ, RZ, 0, 5.9604644775390625e-08 ;  /* 0x00000001ff007431 */ /* 0x002fe200000001ff */
[----:B------:R-:W1:Y:S01]  /*60d0*/  LDCU.64 UR8, c[0x0][0x358] ;  /* 0x00006b00ff0877ac */ /* 0x000e620008000a00 */
[----:B------:R-:W-:Y:S01]  /*60e0*/  IMAD.MOV.U32 R85, RZ, RZ, 0x1 ;  /* 0x00000001ff557424 */ /* 0x000fe200078e00ff */
[----:B------:R-:W-:Y:S06]  /*60f0*/  UISETP.NE.AND.EX UP0, UPT, UR47, URZ, UPT, UP0 ;  /* 0x000000ff2f00728c */ /* 0x000fec000bf05300 */
        /* <DEDUP_REMOVED lines=9> */
[----:B--23--:R-:W-:Y:S02]  /*6190*/  @!P3 IMAD.U32 R41, RZ, RZ, UR4 ;  /* 0x00000004ff29be24 */ /* 0x00cfe4000f8e00ff */
.L_x_102:
[----:B------:R-:W-:Y:S05]  /*61a0*/  @!P4 BRA `(.L_x_103) ;  /* 0x000000000024c947 */ /* 0x000fea0003800000 */
[----:B------:R-:W-:Y:S01]  /*61b0*/  ISETP.NE.U32.AND P3, PT, R80, RZ, PT ;  /* 0x000000ff5000720c */ /* 0x000fe20003f65070 */
[----:B------:R-:W2:Y:S03]  /*61c0*/  LDCU.64 UR4, c[0x0][0x358] ;  /* 0x00006b00ff0477ac */ /* 0x000ea60008000a00 */
[----:B------:R-:W-:Y:S11]  /*61d0*/  ISETP.NE.AND.EX P3, PT, R81, RZ, PT, P3 ;  /* 0x000000ff5100720c */ /* 0x000ff60003f65330 */
[----:B------:R-:W-:Y:S02]  /*61e0*/  @!UPT UIADD3 URZ, UPT, UPT, URZ, URZ, URZ ;  /* 0x000000fffffff290 */ /* 0x000fe4000fffe0ff */
[----:B------:R-:W3:Y:S01]  /*61f0*/  @P3 LDC.64 R2, c[0x0][0x8a8] ;  /* 0x00022a00ff023b82 */ /* 0x000ee20000000a00 */
[----:B-1----:R-:W-:Y:S04]  /*6200*/  @P3 IMAD R0, R82, UR36, RZ ;  /* 0x0000002452003c24 */ /* 0x002fe8000f8e02ff */
[----:B---3--:R-:W-:Y:S05]  /*6210*/  @P3 IMAD.WIDE R2, R0, 0x4, R2 ;  /* 0x0000000400023825 */ /* 0x008fea00078e0202 */
[----:B--2--5:R2:W5:Y:S02]  /*6220*/  @P3 LDG.E R38, desc[UR4][R2.64] ;  /* 0x0000000402263981 */ /* 0x024564000c1e1900 */
[----:B--2---:R-:W3:Y:S02]  /*6230*/  @!P3 LDC R38, c[0x0][0x8a0] ;  /* 0x00022800ff26bb82 */ /* 0x004ee40000000800 */
.L_x_103:
[----:B-----5:R-:W-:Y:S01]  /*6240*/  FSETP.NEU.AND P4, PT, R41, RZ, PT ;  /* 0x000000ff2900720b */ /* 0x020fe20003f8d000 */
[----:B------:R-:W-:Y:S01]  /*6250*/  BSSY B1, `(.L_x_104) ;  /* 0x0000042000017945 */ /* 0x000fe20003800000 */
[----:B------:R-:W-:Y:S01]  /*6260*/  SEL R6, RZ, 0xffffffff, P2 ;  /* 0xffffffffff067807 */ /* 0x000fe20001000000 */
[----:B------:R-:W-:Y:S01]  /*6270*/  IMAD.MOV.U32 R100, RZ, RZ, 0x1 ;  /* 0x00000001ff647424 */ /* 0x000fe200078e00ff */
[----:B------:R-:W-:Y:S02]  /*6280*/  LOP3.LUT P3, RZ, R85, 0xff, RZ, 0xc0, !PT ;  /* 0x000000ff55ff7812 */ /* 0x000fe4000786c0ff */
[----:B------:R-:W-:Y:S02]  /*6290*/  CS2R R78, SRZ ;  /* 0x00000000004e7805 */ /* 0x000fe4000001ff00 */
[----:B------:R-:W-:Y:S02]  /*62a0*/  @P1 SEL R3, RZ, 0xffffffff, P4 ;  /* 0xffffffffff031807 */ /* 0x000fe40002000000 */
[----:B------:R-:W-:Y:S02]  /*62b0*/  CS2R R76, SRZ ;  /* 0x00000000004c7805 */ /* 0x000fe4000001ff00 */
[----:B------:R-:W-:Y:S02]  /*62c0*/  LEA R2, R93, UR44, 0x3 ;  /* 0x0000002c5d027c11 */ /* 0x000fe4000f8e18ff */
[----:B------:R-:W-:Y:S02]  /*62d0*/  CS2R R74, SRZ ;  /* 0x00000000004a7805 */ /* 0x000fe4000001ff00 */
[----:B------:R-:W-:Y:S02]  /*62e0*/  @P0 SEL R3, R6, R3, !P3 ;  /* 0x0000000306030207 */ /* 0x000fe40005800000 */
[----:B------:R-:W-:Y:S02]  /*62f0*/  CS2R R72, SRZ ;  /* 0x0000000000487805 */ /* 0x000fe4000001ff00 */
[----:B------:R-:W-:Y:S02]  /*6300*/  LEA R71, R36, UR44, 0x3 ;  /* 0x0000002c24477c11 */ /* 0x000fe4000f8e18ff */
[----:B------:R-:W-:Y:S02]  /*6310*/  @P1 LOP3.LUT R3, R3, 0x1, RZ, 0xc0, !PT ;  /* 0x0000000103031812 */ /* 0x000fe400078ec0ff */
[----:B------:R-:W-:Y:S02]  /*6320*/  SHF.L.U32 R4, R94, 0x1f, RZ ;  /* 0x0000001f5e047819 */ /* 0x000fe400000006ff */
[----:B------:R-:W-:Y:S02]  /*6330*/  ISETP.NE.U32.OR P6, PT, R3, 0x1, !P1 ;  /* 0x000000010300780c */ /* 0x000fe40004fc5470 */
[----:B------:R-:W-:Y:S02]  /*6340*/  PLOP3.LUT P2, PT, PT, PT, UP1, 0x80, 0x8 ;  /* 0x000000000008781c */ /* 0x000fe40003f4f018 */
[----:B------:R-:W-:Y:S02]  /*6350*/  LEA.HI R39, R36, R36, RZ, 0x1 ;  /* 0x0000002424277211 */ /* 0x000fe400078f08ff */
[----:B------:R-:W-:Y:S02]  /*6360*/  SEL R3, RZ, 0xffffffff, P4 ;  /* 0xffffffffff037807 */ /* 0x000fe40002000000 */
[----:B------:R-:W-:Y:S01]  /*6370*/  P2R R102, PR, RZ, 0x40 ;  /* 0x00000040ff667803 */ /* 0x000fe20000000000 */
[C---:B-1----:R-:W-:Y:S01]  /*6380*/  IMAD.SHL.U32 R0, R39.reuse, 0x80, RZ ;  /* 0x0000008027007824 */ /* 0x042fe200078e00ff */
[----:B------:R-:W-:Y:S03]  /*6390*/  LOP3.LUT R39, R39, 0xffe, RZ, 0xc0, !PT ;  /* 0x00000ffe27277812 */ /* 0x000fe600078ec0ff */
[----:B------:R-:W-:Y:S02]  /*63a0*/  @P6 SHF.L.U32 R5, R91, 0x1f, RZ ;  /* 0x0000001f5b056819 */ /* 0x000fe400000006ff */
[----:B------:R-:W-:Y:S01]  /*63b0*/  @P2 SEL R3, R6, R3, !P3 ;  /* 0x0000000306032207 */ /* 0x000fe20005800000 */
[----:B------:R-:W-:Y:S01]  /*63c0*/  IMAD.IADD R39, R36, 0x1, -R39 ;  /* 0x0000000124277824 */ /* 0x000fe200078e0a27 */
[----:B------:R-:W1:Y:S01]  /*63d0*/  @P6 SYNCS.PHASECHK.TRANS64.TRYWAIT P1, [R2+URZ+0xa0], R5 ;  /* 0x0000a005020065a7 */ /* 0x000e6200080211ff */
[----:B------:R-:W-:Y:S02]  /*63e0*/  LOP3.LUT R0, R0, 0xffffff00, RZ, 0xc0, !PT ;  /* 0xffffff0000007812 */ /* 0x000fe400078ec0ff */
[----:B------:R-:W-:Y:S03]  /*63f0*/  LOP3.LUT R3, R3, 0x1, RZ, 0xc0, !PT ;  /* 0x0000000103037812 */ /* 0x000fe600078ec0ff */
[----:B------:R-:W-:Y:S01]  /*6400*/  IMAD.IADD R0, R37, 0x1, R0 ;  /* 0x0000000125007824 */ /* 0x000fe200078e0200 */
[----:B------:R-:W-:Y:S03]  /*6410*/  ISETP.NE.U32.AND P5, PT, R3, 0x1, PT ;  /* 0x000000010300780c */ /* 0x000fe60003fa5070 */
[----:B------:R-:W-:Y:S01]  /*6420*/  IMAD R39, R39, 0x100000, R0 ;  /* 0x0010000027277824 */ /* 0x000fe200078e0200 */
[----:B------:R-:W-:Y:S01]  /*6430*/  P2R R101, PR, RZ, 0x20 ;  /* 0x00000020ff657803 */ /* 0x000fe20000000000 */
[----:B------:R2:W4:Y:S01]  /*6440*/  SYNCS.PHASECHK.TRANS64.TRYWAIT P0, [R71+URZ+0x110], R4 ;  /* 0x00011004470075a7 */ /* 0x00052200080011ff */
[----:B-1----:R-:W-:Y:S01]  /*6450*/  @P6 SEL R100, RZ, 0x1, !P1 ;  /* 0x00000001ff646807 */ /* 0x002fe20004800000 */
[----:B--2---:R-:W-:Y:S06]  /*6460*/  @!P6 BRA `(.L_x_105) ;  /* 0x000000000080e947 */ /* 0x004fec0003800000 */
[----:B------:R-:W-:Y:S01]  /*6470*/  @P5 IMAD R6, R93, 0x1000, R84 ;  /* 0x000010005d065824 */ /* 0x000fe200078e0254 */
[----:B------:R-:W1:Y:S01]  /*6480*/  S2R R0, SR_CgaCtaId ;  /* 0x0000000000007919 */ /* 0x000e620000008800 */
[----:B------:R-:W-:Y:S01]  /*6490*/  ISETP.NE.AND P1, PT, R100, RZ, PT ;  /* 0x000000ff6400720c */ /* 0x000fe20003f25270 */
[----:B------:R-:W-:Y:S01]  /*64a0*/  BSSY B0, `(.L_x_106) ;  /* 0x000000b000007945 */ /* 0x000fe20003800000 */
[----:B------:R-:W-:Y:S01]  /*64b0*/  @P5 VIADD R5, R6, UR44 ;  /* 0x0000002c06055c36 */ /* 0x000fe20008000000 */
[----:B------:R-:W-:Y:S02]  /*64c0*/  CS2R R74, SRZ ;  /* 0x00000000004a7805 */ /* 0x000fe4000001ff00 */
[----:B------:R-:W-:Y:S02]  /*64d0*/  CS2R R72, SRZ ;  /* 0x0000000000487805 */ /* 0x000fe4000001ff00 */
[----:B------:R-:W-:Y:S01]  /*64e0*/  CS2R R78, SRZ ;  /* 0x00000000004e7805 */ /* 0x000fe2000001ff00 */
[----:B------:R-:W-:Y:S01]  /*64f0*/  @P5 IMAD R5, R95, -0x10, R5 ;  /* 0xfffffff05f055824 */ /* 0x000fe200078e0205 */
[----:B------:R-:W-:Y:S04]  /*6500*/  CS2R R76, SRZ ;  /* 0x00000000004c7805 */ /* 0x000fe8000001ff00 */
[----:B------:R-:W-:Y:S05]  /*6510*/  @P1 BRA `(.L_x_107) ;  /* 0x00000000000c1947 */ /* 0x000fea0003800000 */
[----:B------:R-:W-:Y:S04]  /*6520*/  SHF.L.U32 R3, R91, 0x1f, RZ ;  /* 0x0000001f5b037819 */ /* 0x000fe800000006ff */
[----:B------:R-:W2:Y:S02]  /*6530*/  SYNCS.PHASECHK.TRANS64.TRYWAIT P1, [R2+URZ+0xa0], R3 ;  /* 0x0000a003020075a7 */ /* 0x000ea400080211ff */
[----:B--2---:R-:W-:Y:S05]  /*6540*/  @!P1 BRA `(.L_x_108) ;  /* 0x0000004000989947 */ /* 0x004fea0003800000 */
.L_x_107:
[----:B------:R-:W-:Y:S05]  /*6550*/  BSYNC B0 ;  /* 0x0000000000007941 */ /* 0x000fea0003800000 */
.L_x_106:
[----:B------:R-:W-:Y:S01]  /*6560*/  ISETP.NE.AND P1, PT, R101, RZ, PT ;  /* 0x000000ff6500720c */ /* 0x000fe20003f25270 */
[----:B--2---:R-:W-:Y:S02]  /*6570*/  VIADD R3, R2, 0xc0 ;  /* 0x000000c002037836 */ /* 0x004fe40000000000 */
[----:B------:R-:W-:Y:S03]  /*6580*/  VIADD R93, R93, 0x1 ;  /* 0x000000015d5d7836 */ /* 0x000fe60000000000 */
[----:B-1----:R-:W-:Y:S07]  /*6590*/  PRMT R0, R0, 0x654, R3 ;  /* 0x0000065400007816 */ /* 0x002fee0000000003 */
[----:B------:R1:W2:Y:S04]  /*65a0*/  @P1 LDS.128 R72, [R6+UR44+0x200] ;  /* 0x0002002c06481984 */ /* 0x0002a80008000c00 */
[----:B------:R1:W1:Y:S01]  /*65b0*/  @P1 LDS.128 R76, [R5+0x210] ;  /* 0x00021000054c1984 */ /* 0x0002620000000c00 */
[C---:B------:R-:W-:Y:S01]  /*65c0*/  ISETP.NE.AND P1, PT, R93.reuse, 0x4, PT ;  /* 0x000000045d00780c */ /* 0x040fe20003f25270 */
[----:B------:R-:W-:Y:S01]  /*65d0*/  @!PT LDS RZ, [RZ] ;  /* 0x00000000fffff984 */ /* 0x000fe20000000800 */
[----:B------:R-:W-:Y:S01]  /*65e0*/  @!PT LDS RZ, [RZ] ;  /* 0x00000000fffff984 */ /* 0x000fe20000000800 */
[----:B------:R-:W-:Y:S01]  /*65f0*/  @!PT LDS RZ, [RZ] ;  /* 0x00000000fffff984 */ /* 0x000fe20000000800 */
[----:B------:R-:W-:Y:S01]  /*6600*/  @!PT LDS RZ, [RZ] ;  /* 0x00000000fffff984 */ /* 0x000fe20000000800 */
[----:B------:R5:W-:Y:S06]  /*6610*/  MEMBAR.ALL.CTA ;  /* 0x0000000000007992 */ /* 0x000bec0000008000 */
[----:B-----5:R-:W5:Y:S01]  /*6620*/  FENCE.VIEW.ASYNC.S ;  /* 0x00000000000073c6 */ /* 0x020f620000000000 */
[----:B------:R-:W-:Y:S01]  /*6630*/  SEL R93, R93, RZ, P1 ;  /* 0x000000ff5d5d7207 */ /* 0x000fe20000800000 */
[----:B-----5:R5:W-:Y:S02]  /*6640*/  SYNCS.ARRIVE.TRANS64.RED.A1T0 RZ, [R0+URZ], RZ ;  /* 0x000000ff00ff79a7 */ /* 0x020be400081004ff */
[----:B-----5:R-:W-:Y:S04]  /*6650*/  SEL R0, RZ, 0x1, P1 ;  /* 0x00000001ff007807 */ /* 0x020fe80000800000 */
[----:B--2---:R-:W-:Y:S02]  /*6660*/  LOP3.LUT R91, R91, R0, RZ, 0x3c, !PT ;  /* 0x000000005b5b7212 */ /* 0x004fe400078e3cff */
.L_x_105:
[----:B------:R-:W-:Y:S05]  /*6670*/  BSYNC B1 ;  /* 0x0000000000017941 */ /* 0x000fea0003800000 */
.L_x_104:
[----:B------:R-:W-:Y:S04]  /*6680*/  SHF.R.U32.HI R3, RZ, 0x15, R39 ;  /* 0x00000015ff037819 */ /* 0x000fe80000011627 */
[----:B------:R-:W-:Y:S01]  /*6690*/  LOP3.LUT P1, RZ, R3, 0x3, R86, 0x48, !PT ;  /* 0x0000000303ff7812 */ /* 0x000fe20007824856 */
[----:B------:R-:W-:Y:S01]  /*66a0*/  @!UPT UIADD3 URZ, UPT, UPT, URZ, URZ, URZ ;  /* 0x000000fffffff290 */ /* 0x000fe2000fffe0ff */
[----:B----4-:R-:W-:Y:S11]  /*66b0*/  @P0 BRA `(.L_x_109) ;  /* 0x0000000000080947 */ /* 0x010ff60003800000 */
[----:B------:R-:W2:Y:S02]  /*66c0*/  SYNCS.PHASECHK.TRANS64.TRYWAIT P0, [R71+URZ+0x110], R4 ;  /* 0x00011004470075a7 */ /* 0x000ea400080011ff */
[----:B--2---:R-:W-:Y:S05]  /*66d0*/  @!P0 BRA `(.L_x_110) ;  /* 0x0000004000488947 */ /* 0x004fea0003800000 */
.L_x_109:
[----:B------:R-:W-:Y:S05]  /*66e0*/  @!P1 BRA `(.L_x_111) ;  /* 0x0000000000409947 */ /* 0x000fea0003800000 */
[----:B------:R-:W1:Y:S01]  /*66f0*/  LDCU.64 UR8, c[0x4][0x78] ;  /* 0x01000f00ff0877ac */ /* 0x000e620008000a00 */
[----:B------:R-:W-:Y:S01]  /*6700*/  MOV R3, 0x0 ;  /* 0x0000000000037802 */ /* 0x000fe20000000f00 */
[----:B------:R-:W-:Y:S02]  /*6710*/  HFMA2 R12, -RZ, RZ, 0, 5.9604644775390625e-08 ;  /* 0x00000001ff0c7431 */ /* 0x000fe400000001ff */
[----:B------:R-:W-:Y:S02]  /*6720*/  IMAD.MOV.U32 R8, RZ, RZ, 0x192 ;  /* 0x00000192ff087424 */ /* 0x000fe400078e00ff */
[----:B------:R-:W-:Y:S01]  /*6730*/  IMAD.MOV.U32 R13, RZ, RZ, RZ ;  /* 0x000000ffff0d7224 */ /* 0x000fe200078e00ff */
[----:B------:R-:W4:Y:S01]  /*6740*/  LDCU.64 UR6, c[0x4][0x80] ;  /* 0x01001000ff0677ac */ /* 0x000f220008000a00 */
[----:B------:R-:W3:Y:S01]  /*6750*/  LDC.64 R2, c[0x4][R3] ;  /* 0x0100000003027b82 */ /* 0x000ee20000000a00 */
[----:B------:R-:W5:Y:S01]  /*6760*/  LDCU.64 UR4, c[0x4][0x18] ;  /* 0x01000300ff0477ac */ /* 0x000f620008000a00 */
[----:B-1----:R-:W-:Y:S01]  /*6770*/  MOV R5, UR9 ;  /* 0x0000000900057c02 */ /* 0x002fe20008000f00 */
[----:B--2---:R-:W-:Y:S01]  /*6780*/  IMAD.U32 R4, RZ, RZ, UR8 ;  /* 0x00000008ff047e24 */ /* 0x004fe2000f8e00ff */
[----:B----4-:R-:W-:Y:S01]  /*6790*/  MOV R7, UR7 ;  /* 0x0000000700077c02 */ /* 0x010fe20008000f00 */
[----:B------:R-:W-:Y:S01]  /*67a0*/  IMAD.U32 R6, RZ, RZ, UR6 ;  /* 0x00000006ff067e24 */ /* 0x000fe2000f8e00ff */
[----:B-----5:R-:W-:Y:S01]  /*67b0*/  MOV R11, UR5 ;  /* 0x00000005000b7c02 */ /* 0x020fe20008000f00 */
[----:B------:R-:W-:Y:S02]  /*67c0*/  IMAD.U32 R10, RZ, RZ, UR4 ;  /* 0x00000004ff0a7e24 */ /* 0x000fe4000f8e00ff */
[----:B------:R-:W-:Y:S07]  /*67d0*/  LEPC R20, `(.L_x_111) ;  /* 0x000000001014794e */ /* 0x000fee0000000000 */
[----:B---3--:R-:W-:Y:S05]  /*67e0*/  CALL.ABS.NOINC R2 ;  /* 0x0000000002007343 */ /* 0x008fea0003c00000 */
.L_x_111:
[-C--:B------:R-:W-:Y:S01]  /*67f0*/  F2FP.F16.E5M2.UNPACK_B R42, R72.reuse ;  /* 0x00000048ff2a723e */ /* 0x080fe200020004ff */
[----:B------:R-:W-:Y:S05]  /*6800*/  WARPSYNC.ALL ;  /* 0x0000000000007948 */ /* 0x000fea0003800000 */
[----:B------:R-:W-:Y:S01]  /*6810*/  R2UR UR4, R39 ;  /* 0x00000000270472ca */ /* 0x000fe200000e0000 */
[--C-:B------:R-:W-:Y:S01]  /*6820*/  HADD2.F32 R40, -RZ, R42.reuse.H0_H0 ;  /* 0x2000002aff287230 */ /* 0x100fe20000004100 */
[----:B------:R-:W-:Y:S01]  /*6830*/  F2FP.F16.E5M2.UNPACK_B R43, R72.H1 ;  /* 0x00000048ff2b723e */ /* 0x000fe200030004ff */
[----:B------:R-:W-:Y:S01]  /*6840*/  HADD2.F32 R42, -RZ, R42.H1_H1 ;  /* 0x3000002aff2a7230 */ /* 0x000fe20000004100 */
[-C--:B------:R-:W-:Y:S01]  /*6850*/  F2FP.F16.E5M2.UNPACK_B R45, R73.reuse ;  /* 0x00000049ff2d723e */ /* 0x080fe200020004ff */
[----:B------:R-:W-:Y:S01]  /*6860*/  BSSY.RECONVERGENT B0, `(.L_x_112) ;  /* 0x0000099000007945 */ /* 0x000fe20003800200 */
[----:B------:R-:W-:Y:S01]  /*6870*/  F2FP.F16.E5M2.UNPACK_B R47, R73.H1 ;  /* 0x00000049ff2f723e */ /* 0x000fe200030004ff */
[--C-:B------:R-:W-:Y:S01]  /*6880*/  HADD2.F32 R44, -RZ, R43.reuse.H0_H0 ;  /* 0x2000002bff2c7230 */ /* 0x100fe20000004100 */
[-C--:B------:R-:W-:Y:S01]  /*6890*/  F2FP.F16.E5M2.UNPACK_B R49, R74.reuse ;  /* 0x0000004aff31723e */ /* 0x080fe200020004ff */
[----:B------:R-:W-:Y:S01]  /*68a0*/  HADD2.F32 R46, -RZ, R43.H1_H1 ;  /* 0x3000002bff2e7230 */ /* 0x000fe20000004100 */
[----:B------:R-:W-:Y:S01]  /*68b0*/  F2FP.F16.E5M2.UNPACK_B R51, R74.H1 ;  /* 0x0000004aff33723e */ /* 0x000fe200030004ff */
[--C-:B------:R-:W-:Y:S01]  /*68c0*/  HADD2.F32 R43, -RZ, R45.reuse.H0_H0 ;  /* 0x2000002dff2b7230 */ /* 0x100fe20000004100 */
[-C--:B------:R-:W-:Y:S01]  /*68d0*/  F2FP.F16.E5M2.UNPACK_B R53, R75.reuse ;  /* 0x0000004bff35723e */ /* 0x080fe200020004ff */
[----:B-12---:R-:W-:Y:S01]  /*68e0*/  LDTM.16dp32bit_t0_t15.x32 R4, tmem[UR4] ;  /* 0x00000004000479ee */ /* 0x006fe20008a80000 */
[----:B------:R-:W3:Y:S01]  /*68f0*/  LDTM.16dp32bit_t16_t31.x32 R4, tmem[UR4+0x20] ;  /* 0x00002004000479ee */ /* 0x000ee20008aa0000 */
[----:B------:R-:W-:Y:S01]  /*6900*/  IADD3 R112, PT, PT, R84, UR44, RZ ;  /* 0x0000002c54707c10 */ /* 0x000fe2000fffe0ff */
[----:B------:R-:W-:Y:S01]  /*6910*/  HADD2.F32 R48, -RZ, R45.H1_H1 ;  /* 0x3000002dff307230 */ /* 0x000fe20000004100 */
[----:B------:R-:W-:Y:S01]  /*6920*/  SHF.L.U32 R103, R90, 0x4, RZ ;  /* 0x000000045a677819 */ /* 0x000fe200000006ff */
[----:B------:R-:W-:Y:S01]  /*6930*/  HADD2.F32 R52, -RZ, R49.H1_H1 ;  /* 0x30000031ff347230 */ /* 0x000fe20000004100 */
[----:B------:R-:W-:Y:S01]  /*6940*/  F2FP.F16.E5M2.UNPACK_B R55, R75.H1 ;  /* 0x0000004bff37723e */ /* 0x000fe200030004ff */
[----:B------:R-:W-:Y:S01]  /*6950*/  HADD2.F32 R56, -RZ, R53.H1_H1 ;  /* 0x30000035ff387230 */ /* 0x000fe20000004100 */
[-C--:B------:R-:W-:Y:S01]  /*6960*/  F2FP.F16.E5M2.UNPACK_B R57, R76.reuse ;  /* 0x0000004cff39723e */ /* 0x080fe200020004ff */
[--C-:B------:R-:W-:Y:S01]  /*6970*/  HADD2.F32 R45, -RZ, R47.reuse.H0_H0 ;  /* 0x2000002fff2d7230 */ /* 0x100fe20000004100 */
[----:B------:R-:W-:Y:S01]  /*6980*/  F2FP.F16.E5M2.UNPACK_B R59, R76.H1 ;  /* 0x0000004cff3b723e */ /* 0x000fe200030004ff */
[----:B------:R-:W-:Y:S01]  /*6990*/  HADD2.F32 R50, -RZ, R47.H1_H1 ;  /* 0x3000002fff327230 */ /* 0x000fe20000004100 */
[-C--:B------:R-:W-:Y:S01]  /*69a0*/  F2FP.F16.E5M2.UNPACK_B R61, R77.reuse ;  /* 0x0000004dff3d723e */ /* 0x080fe200020004ff */
[----:B------:R-:W-:Y:S01]  /*69b0*/  HADD2.F32 R47, -RZ, R49.H0_H0 ;  /* 0x20000031ff2f7230 */ /* 0x000fe20000004100 */
[----:B------:R-:W-:Y:S01]  /*69c0*/  F2FP.F16.E5M2.UNPACK_B R63, R77.H1 ;  /* 0x0000004dff3f723e */ /* 0x000fe200030004ff */
[----:B------:R-:W-:Y:S01]  /*69d0*/  HADD2.F32 R60, -RZ, R57.H1_H1 ;  /* 0x30000039ff3c7230 */ /* 0x000fe20000004100 */
[-C--:B------:R-:W-:Y:S01]  /*69e0*/  F2FP.F16.E5M2.UNPACK_B R65, R78.reuse ;  /* 0x0000004eff41723e */ /* 0x080fe200020004ff */
[----:B------:R-:W-:Y:S01]  /*69f0*/  HADD2.F32 R64, -RZ, R61.H1_H1 ;  /* 0x3000003dff407230 */ /* 0x000fe20000004100 */
[----:B------:R-:W-:Y:S01]  /*6a00*/  F2FP.F16.E5M2.UNPACK_B R67, R78.H1 ;  /* 0x0000004eff43723e */ /* 0x000fe200030004ff */
[----:B------:R-:W-:Y:S01]  /*6a10*/  HADD2.F32 R49, -RZ, R51.H0_H0 ;  /* 0x20000033ff317230 */ /* 0x000fe20000004100 */
[----:B------:R-:W-:Y:S01]  /*6a20*/  ISETP.NE.AND P0, PT, R97, RZ, PT ;  /* 0x000000ff6100720c */ /* 0x000fe20003f05270 */
[----:B------:R-:W-:Y:S01]  /*6a30*/  HADD2.F32 R68, -RZ, R65.H1_H1 ;  /* 0x30000041ff447230 */ /* 0x000fe20000004100 */
[----:B------:R-:W-:Y:S01]  /*6a40*/  ISETP.NE.AND P6, PT, R102, RZ, PT ;  /* 0x000000ff6600720c */ /* 0x000fe20003fc5270 */
[----:B------:R-:W-:Y:S02]  /*6a50*/  HADD2.F32 R54, -RZ, R51.H1_H1 ;  /* 0x30000033ff367230 */ /* 0x000fe40000004100 */
[C---:B---3--:R-:W-:Y:S01]  /*6a60*/  FMUL R0, R38.reuse, R4 ;  /* 0x0000000426007220 */ /* 0x048fe20000400000 */
[C---:B------:R-:W-:Y:S01]  /*6a70*/  FMUL R2, R38.reuse, R5 ;  /* 0x0000000526027220 */ /* 0x040fe20000400000 */
[C---:B------:R-:W-:Y:S01]  /*6a80*/  FMUL R4, R38.reuse, R8 ;  /* 0x0000000826047220 */ /* 0x040fe20000400000 */
[C---:B------:R-:W-:Y:S01]  /*6a90*/  FMUL R5, R38.reuse, R9 ;  /* 0x0000000926057220 */ /* 0x040fe20000400000 */
[C---:B------:R-:W-:Y:S01]  /*6aa0*/  FFMA R0, R41.reuse, R40, R0 ;  /* 0x0000002829007223 */ /* 0x040fe20000000000 */
[C---:B------:R-:W-:Y:S01]  /*6ab0*/  FFMA R2, R41.reuse, R42, R2 ;  /* 0x0000002a29027223 */ /* 0x040fe20000000002 */
[C---:B------:R-:W-:Y:S01]  /*6ac0*/  FMUL R8, R38.reuse, R12 ;  /* 0x0000000c26087220 */ /* 0x040fe20000400000 */
[C---:B------:R-:W-:Y:S01]  /*6ad0*/  FMUL R9, R38.reuse, R13 ;  /* 0x0000000d26097220 */ /* 0x040fe20000400000 */
[----:B------:R-:W-:Y:S02]  /*6ae0*/  HADD2.F32 R51, -RZ, R53.H0_H0 ;  /* 0x20000035ff337230 */ /* 0x000fe40000004100 */
[C---:B------:R-:W-:Y:S01]  /*6af0*/  FMUL R12, R38.reuse, R16 ;  /* 0x00000010260c7220 */ /* 0x040fe20000400000 */
        /* <DEDUP_REMOVED lines=13> */
[C---:B------:R-:W-:Y:S01]  /*6bd0*/  FFMA R3, R41.reuse, R44, R3 ;  /* 0x0000002c29037223 */ /* 0x040fe20000000003 */
[----:B------:R-:W-:Y:S01]  /*6be0*/  F2FP.F16.E5M2.UNPACK_B R40, R79 ;  /* 0x0000004fff28723e */ /* 0x000fe200020004ff */
[C---:B------:R-:W-:Y:S01]  /*6bf0*/  FFMA R7, R41.reuse, R46, R7 ;  /* 0x0000002e29077223 */ /* 0x040fe20000000007 */
[C---:B------:R-:W-:Y:S01]  /*6c00*/  FFMA R4, R41.reuse, R43, R4 ;  /* 0x0000002b29047223 */ /* 0x040fe20000000004 */
[----:B------:R-:W-:Y:S01]  /*6c10*/  F2FP.F16.E5M2.UNPACK_B R42, R79.H1 ;  /* 0x0000004fff2a723e */ /* 0x000fe200030004ff */
[C---:B------:R-:W-:Y:S01]  /*6c20*/  FFMA R5, R41.reuse, R48, R5 ;  /* 0x0000003029057223 */ /* 0x040fe20000000005 */
[----:B------:R-:W-:Y:S01]  /*6c30*/  FFMA R6, R41, R45, R6 ;  /* 0x0000002d29067223 */ /* 0x000fe20000000006 */
[----:B------:R-:W-:Y:S01]  /*6c40*/  F2FP.SATFINITE.E5M2.F32.PACK_AB_MERGE_C R99, R7, R3, RZ ;  /* 0x000000030763723e */ /* 0x000fe200048060ff */
[C---:B------:R-:W-:Y:S01]  /*6c50*/  FFMA R11, R41.reuse, R50, R11 ;  /* 0x00000032290b7223 */ /* 0x040fe2000000000b */
[C---:B------:R-:W-:Y:S01]  /*6c60*/  FFMA R8, R41.reuse, R47, R8 ;  /* 0x0000002f29087223 */ /* 0x040fe20000000008 */
[----:B------:R-:W-:Y:S01]  /*6c70*/  FMUL R10, R38, R14 ;  /* 0x0000000e260a7220 */ /* 0x000fe20000400000 */
[----:B------:R-:W-:Y:S01]  /*6c80*/  F2FP.SATFINITE.E5M2.F32.PACK_AB_MERGE_C R104, R2, R0, R99 ;  /* 0x000000000268723e */ /* 0x000fe20004806063 */
[----:B------:R-:W-:Y:S01]  /*6c90*/  FFMA R9, R41, R52, R9 ;  /* 0x0000003429097223 */ /* 0x000fe20000000009 */
[----:B------:R-:W-:Y:S01]  /*6ca0*/  F2FP.SATFINITE.E5M2.F32.PACK_AB_MERGE_C R105, R11, R6, RZ ;  /* 0x000000060b69723e */ /* 0x000fe200048060ff */
[----:B------:R-:W-:Y:S01]  /*6cb0*/  FFMA R10, R41, R49, R10 ;  /* 0x00000031290a7223 */ /* 0x000fe2000000000a */
[----:B------:R-:W-:Y:S01]  /*6cc0*/  IADD3 R99, PT, PT, R112, R103, RZ ;  /* 0x0000006770637210 */ /* 0x000fe20007ffe0ff */
[C---:B------:R-:W-:Y:S01]  /*6cd0*/  FMUL R15, R38.reuse, R15 ;  /* 0x0000000f260f7220 */ /* 0x040fe20000400000 */
[--C-:B------:R-:W-:Y:S01]  /*6ce0*/  HADD2.F32 R53, -RZ, R55.reuse.H0_H0 ;  /* 0x20000037ff357230 */ /* 0x100fe20000004100 */
[----:B------:R-:W-:Y:S01]  /*6cf0*/  F2FP.SATFINITE.E5M2.F32.PACK_AB_MERGE_C R105, R5, R4, R105 ;  /* 0x000000040569723e */ /* 0x000fe20004806069 */
[----:B------:R-:W-:Y:S02]  /*6d00*/  HADD2.F32 R58, -RZ, R55.H1_H1 ;  /* 0x30000037ff3a7230 */ /* 0x000fe40000004100 */
[C---:B------:R-:W-:Y:S01]  /*6d10*/  FFMA R15, R41.reuse, R54, R15 ;  /* 0x00000036290f7223 */ /* 0x040fe2000000000f */
[C---:B------:R-:W-:Y:S01]  /*6d20*/  FFMA R12, R41.reuse, R51, R12 ;  /* 0x00000033290c7223 */ /* 0x040fe2000000000c */
[C---:B------:R-:W-:Y:S01]  /*6d30*/  FFMA R13, R41.reuse, R56, R13 ;  /* 0x00000038290d7223 */ /* 0x040fe2000000000d */
[----:B------:R-:W-:Y:S02]  /*6d40*/  HADD2.F32 R55, -RZ, R57.H0_H0 ;  /* 0x20000039ff377230 */ /* 0x000fe40000004100 */
[C---:B------:R-:W-:Y:S01]  /*6d50*/  FMUL R14, R38.reuse, R18 ;  /* 0x00000012260e7220 */ /* 0x040fe20000400000 */
[C---:B------:R-:W-:Y:S01]  /*6d60*/  FMUL R19, R38.reuse, R19 ;  /* 0x0000001326137220 */ /* 0x040fe20000400000 */
[--C-:B------:R-:W-:Y:S02]  /*6d70*/  HADD2.F32 R57, -RZ, R59.reuse.H0_H0 ;  /* 0x2000003bff397230 */ /* 0x100fe40000004100 */
[C---:B------:R-:W-:Y:S01]  /*6d80*/  FMUL R18, R38.reuse, R22 ;  /* 0x0000001626127220 */ /* 0x040fe20000400000 */
[C---:B------:R-:W-:Y:S01]  /*6d90*/  FFMA R14, R41.reuse, R53, R14 ;  /* 0x00000035290e7223 */ /* 0x040fe2000000000e */
[----:B------:R-:W-:Y:S02]  /*6da0*/  HADD2.F32 R62, -RZ, R59.H1_H1 ;  /* 0x3000003bff3e7230 */ /* 0x000fe40000004100 */
[C---:B------:R-:W-:Y:S01]  /*6db0*/  FFMA R19, R41.reuse, R58, R19 ;  /* 0x0000003a29137223 */ /* 0x040fe20000000013 */
[----:B------:R-:W-:Y:S02]  /*6dc0*/  HADD2.F32 R59, -RZ, R61.H0_H0 ;  /* 0x2000003dff3b7230 */ /* 0x000fe40000004100 */
[C---:B------:R-:W-:Y:S01]  /*6dd0*/  FMUL R23, R38.reuse, R23 ;  /* 0x0000001726177220 */ /* 0x040fe20000400000 */
[C---:B------:R-:W-:Y:S01]  /*6de0*/  FFMA R16, R41.reuse, R55, R16 ;  /* 0x0000003729107223 */ /* 0x040fe20000000010 */
[C---:B------:R-:W-:Y:S01]  /*6df0*/  FFMA R17, R41.reuse, R60, R17 ;  /* 0x0000003c29117223 */ /* 0x040fe20000000011 */
[--C-:B------:R-:W-:Y:S02]  /*6e00*/  HADD2.F32 R61, -RZ, R63.reuse.H0_H0 ;  /* 0x2000003fff3d7230 */ /* 0x100fe40000004100 */
[C---:B------:R-:W-:Y:S01]  /*6e10*/  FFMA R18, R41.reuse, R57, R18 ;  /* 0x0000003929127223 */ /* 0x040fe20000000012 */
[----:B------:R-:W-:Y:S02]  /*6e20*/  HADD2.F32 R66, -RZ, R63.H1_H1 ;  /* 0x3000003fff427230 */ /* 0x000fe40000004100 */
[C---:B------:R-:W-:Y:S01]  /*6e30*/  FMUL R22, R38.reuse, R26 ;  /* 0x0000001a26167220 */ /* 0x040fe20000400000 */
[----:B------:R-:W-:Y:S02]  /*6e40*/  HADD2.F32 R63, -RZ, R65.H0_H0 ;  /* 0x20000041ff3f7230 */ /* 0x000fe40000004100 */
[C---:B------:R-:W-:Y:S01]  /*6e50*/  FFMA R23, R41.reuse, R62, R23 ;  /* 0x0000003e29177223 */ /* 0x040fe20000000017 */
[C---:B------:R-:W-:Y:S01]  /*6e60*/  FMUL R27, R38.reuse, R27 ;  /* 0x0000001b261b7220 */ /* 0x040fe20000400000 */
[C---:B------:R-:W-:Y:S01]  /*6e70*/  FFMA R20, R41.reuse, R59, R20 ;  /* 0x0000003b29147223 */ /* 0x040fe20000000014 */
[C---:B------:R-:W-:Y:S01]  /*6e80*/  FFMA R21, R41.reuse, R64, R21 ;  /* 0x0000004029157223 */ /* 0x040fe20000000015 */
[--C-:B------:R-:W-:Y:S02]  /*6e90*/  HADD2.F32 R65, -RZ, R67.reuse.H0_H0 ;  /* 0x20000043ff417230 */ /* 0x100fe40000004100 */
[C---:B------:R-:W-:Y:S01]  /*6ea0*/  FFMA R22, R41.reuse, R61, R22 ;  /* 0x0000003d29167223 */ /* 0x040fe20000000016 */
[----:B------:R-:W-:Y:S02]  /*6eb0*/  HADD2.F32 R70, -RZ, R67.H1_H1 ;  /* 0x30000043ff467230 */ /* 0x000fe40000004100 */
[C---:B------:R-:W-:Y:S01]  /*6ec0*/  FMUL R26, R38.reuse, R30 ;  /* 0x0000001e261a7220 */ /* 0x040fe20000400000 */
[--C-:B------:R-:W-:Y:S02]  /*6ed0*/  HADD2.F32 R67, -RZ, R40.reuse.H0_H0 ;  /* 0x20000028ff437230 */ /* 0x100fe40000004100 */
[C---:B------:R-:W-:Y:S01]  /*6ee0*/  FFMA R27, R41.reuse, R66, R27 ;  /* 0x00000042291b7223 */ /* 0x040fe2000000001b */
[C---:B------:R-:W-:Y:S01]  /*6ef0*/  FMUL R31, R38.reuse, R31 ;  /* 0x0000001f261f7220 */ /* 0x040fe20000400000 */
[C---:B------:R-:W-:Y:S01]  /*6f00*/  FFMA R24, R41.reuse, R63, R24 ;  /* 0x0000003f29187223 */ /* 0x040fe20000000018 */
[----:B------:R-:W-:Y:S02]  /*6f10*/  HADD2.F32 R40, -RZ, R40.H1_H1 ;  /* 0x30000028ff287230 */ /* 0x000fe40000004100 */
[C---:B------:R-:W-:Y:S01]  /*6f20*/  FFMA R25, R41.reuse, R68, R25 ;  /* 0x0000004429197223 */ /* 0x040fe20000000019 */
[--C-:B------:R-:W-:Y:S02]  /*6f30*/  HADD2.F32 R69, -RZ, R42.reuse.H0_H0 ;  /* 0x2000002aff457230 */ /* 0x100fe40000004100 */
[C---:B------:R-:W-:Y:S01]  /*6f40*/  FFMA R26, R41.reuse, R65, R26 ;  /* 0x00000041291a7223 */ /* 0x040fe2000000001a */
[----:B------:R-:W-:Y:S02]  /*6f50*/  HADD2.F32 R42, -RZ, R42.H1_H1 ;  /* 0x3000002aff2a7230 */ /* 0x000fe40000004100 */
[C---:B------:R-:W-:Y:S01]  /*6f60*/  FMUL R30, R38.reuse, R34 ;  /* 0x00000022261e7220 */ /* 0x040fe20000400000 */
[----:B------:R-:W-:Y:S01]  /*6f70*/  FFMA R31, R41, R70, R31 ;  /* 0x00000046291f7223 */ /* 0x000fe2000000001f */
[----:B------:R-:W-:Y:S01]  /*6f80*/  FMUL R35, R38, R35 ;  /* 0x0000002326237220 */ /* 0x000fe20000400000 */
[----:B------:R-:W-:Y:S01]  /*6f90*/  F2FP.SATFINITE.E5M2.F32.PACK_AB_MERGE_C R106, R15, R10, RZ ;  /* 0x0000000a0f6a723e */ /* 0x000fe200048060ff */
[----:B------:R-:W-:Y:S01]  /*6fa0*/  FFMA R28, R41, R67, R28 ;  /* 0x00000043291c7223 */ /* 0x000fe2000000001c */
[----:B------:R-:W-:Y:S01]  /*6fb0*/  F2FP.SATFINITE.E5M2.F32.PACK_AB_MERGE_C R107, R19, R14, RZ ;  /* 0x0000000e136b723e */ /* 0x000fe200048060ff */
[C---:B------:R-:W-:Y:S01]  /*6fc0*/  FFMA R29, R41.reuse, R40, R29 ;  /* 0x00000028291d7223 */ /* 0x040fe2000000001d */
[C---:B------:R-:W-:Y:S01]  /*6fd0*/  FFMA R30, R41.reuse, R69, R30 ;  /* 0x00000045291e7223 */ /* 0x040fe2000000001e */
[----:B------:R-:W-:Y:S01]  /*6fe0*/  FFMA R35, R41, R42, R35 ;  /* 0x0000002a29237223 */ /* 0x000fe20000000023 */
[----:B------:R-:W-:Y:S02]  /*6ff0*/  F2FP.SATFINITE.E5M2.F32.PACK_AB_MERGE_C R106, R9, R8, R106 ;  /* 0x00000008096a723e */ /* 0x000fe4000480606a */
[----:B------:R-:W-:Y:S02]  /*7000*/  F2FP.SATFINITE.E5M2.F32.PACK_AB_MERGE_C R107, R13, R12, R107 ;  /* 0x0000000c0d6b723e */ /* 0x000fe4000480606b */
[----:B------:R-:W-:Y:S02]  /*7010*/  F2FP.SATFINITE.E5M2.F32.PACK_AB_MERGE_C R108, R23, R18, RZ ;  /* 0x00000012176c723e */ /* 0x000fe400048060ff */
[----:B------:R-:W-:Y:S01]  /*7020*/  F2FP.SATFINITE.E5M2.F32.PACK_AB_MERGE_C R109, R27, R22, RZ ;  /* 0x000000161b6d723e */ /* 0x000fe200048060ff */
[----:B------:R1:W-:Y:S01]  /*7030*/  STS.128 [R84+UR44+0x4200], R104 ;  /* 0x0042006854007988 */ /* 0x0003e20008000c2c */
[----:B------:R-:W-:Y:S02]  /*7040*/  F2FP.SATFINITE.E5M2.F32.PACK_AB_MERGE_C R113, R31, R26, RZ ;  /* 0x0000001a1f71723e */ /* 0x000fe400048060ff */
[----:B------:R-:W-:Y:S02]  /*7050*/  F2FP.SATFINITE.E5M2.F32.PACK_AB_MERGE_C R114, R35, R30, RZ ;  /* 0x0000001e2372723e */ /* 0x000fe400048060ff */
[----:B------:R-:W-:Y:S02]  /*7060*/  F2FP.SATFINITE.E5M2.F32.PACK_AB_MERGE_C R108, R17, R16, R108 ;  /* 0x00000010116c723e */ /* 0x000fe4000480606c */
[----:B------:R-:W-:Y:S02]  /*7070*/  F2FP.SATFINITE.E5M2.F32.PACK_AB_MERGE_C R109, R21, R20, R109 ;  /* 0x00000014156d723e */ /* 0x000fe4000480606d */
[----:B------:R-:W-:Y:S02]  /*7080*/  F2FP.SATFINITE.E5M2.F32.PACK_AB_MERGE_C R110, R25, R24, R113 ;  /* 0x00000018196e723e */ /* 0x000fe40004806071 */
[----:B------:R-:W-:Y:S02]  /*7090*/  F2FP.SATFINITE.E5M2.F32.PACK_AB_MERGE_C R111, R29, R28, R114 ;  /* 0x0000001c1d6f723e */ /* 0x000fe40004806072 */
[----:B------:R-:W-:Y:S02]  /*70a0*/  LEA R112, R93, UR44, 0x3 ;  /* 0x0000002c5d707c11 */ /* 0x000fe4000f8e18ff */
[----:B------:R-:W-:Y:S01]  /*70b0*/  @P6 SHF.L.U32 R113, R91, 0x1f, RZ ;  /* 0x0000001f5b716819 */ /* 0x000fe200000006ff */
[----:B------:R1:W-:Y:S01]  /*70c0*/  STS.128 [R99+0x4210], R108 ;  /* 0x0042106c63007388 */ /* 0x0003e20000000c00 */
[----:B------:R-:W-:Y:S01]  /*70d0*/  @!PT LDS RZ, [RZ] ;  /* 0x00000000fffff984 */ /* 0x000fe20000000800 */
[----:B------:R-:W-:Y:S01]  /*70e0*/  @!PT LDS RZ, [RZ] ;  /* 0x00000000fffff984 */ /* 0x000fe20000000800 */
[----:B------:R-:W-:Y:S01]  /*70f0*/  @!PT LDS RZ, [RZ] ;  /* 0x00000000fffff984 */ /* 0x000fe20000000800 */
[----:B------:R-:W-:Y:S01]  /*7100*/  @!PT LDS RZ, [RZ] ;  /* 0x00000000fffff984 */ /* 0x000fe20000000800 */
[----:B------:R2:W-:Y:S07]  /*7110*/  MEMBAR.ALL.CTA ;  /* 0x0000000000007992 */ /* 0x0005ee0000008000 */
[----:B--2---:R-:W2:Y:S02]  /*7120*/  FENCE.VIEW.ASYNC.S ;  /* 0x00000000000073c6 */ /* 0x004ea40000000000 */
[----:B--2---:R-:W-:Y:S06]  /*7130*/  BAR.SYNC.DEFER_BLOCKING 0x1, 0x80 ;  /* 0x0042000000007b1d */ /* 0x004fec0000010000 */
[----:B------:R-:W-:Y:S05]  /*7140*/  @P0 BRA `(.L_x_113) ;  /* 0x0000000000280947 */ /* 0x000fea0003800000 */
[----:B------:R-:W-:Y:S01]  /*7150*/  UIADD3 UR4, UPT, UPT, UR44, 0x4200, URZ ;  /* 0x000042002c047890 */ /* 0x000fe2000fffe0ff */
[----:B------:R-:W-:Y:S05]  /*7160*/  UMOV UR51, UR36 ;  /* 0x0000002400337c82 */ /* 0x000fea0008000000 */
[----:B------:R-:W-:Y:S01]  /*7170*/  MOV R96, UR4 ;  /* 0x0000000400607c02 */ /* 0x000fe20008000f00 */
[----:B------:R-:W-:Y:S03]  /*7180*/  UIADD3 UR4, UP0, UPT, UR62, 0x680, URZ ;  /* 0x000006803e047890 */ /* 0x000fe6000ff1e0ff */
[----:B------:R-:W-:Y:S01]  /*7190*/  R2UR UR48, R96 ;  /* 0x00000000603072ca */ /* 0x000fe200000e0000 */
[----:B------:R-:W-:Y:S11]  /*71a0*/  UIADD3.X UR5, UPT, UPT, URZ, UR63, URZ, UP0, !UPT ;  /* 0x0000003fff057290 */ /* 0x000ff600087fe4ff */
[----:B------:R-:W-:Y:S01]  /*71b0*/  @!UPT UIADD3 URZ, UPT, UPT, URZ, URZ, URZ ;  /* 0x000000fffffff290 */ /* 0x000fe2000fffe0ff */
[----:B------:R2:W-:Y:S01]  /*71c0*/  UTMASTG.3D [UR48], [UR4] ;  /* 0x00000030040073b5 */ /* 0x0005e20008010000 */
[----:B------:R0:W-:Y:S01]  /*71d0*/  UTMACMDFLUSH ;  /* 0x00000000000079b7 */ /* 0x0001e20000000000 */
[----:B--2---:R-:W-:Y:S04]  /*71e0*/  DEPBAR.LE SB0, 0x1 ;  /* 0x000080400000791a */ /* 0x004fe80000000000 */
.L_x_113:
[----:B------:R-:W-:Y:S05]  /*71f0*/  BSYNC.RECONVERGENT B0 ;  /* 0x0000000000007941 */ /* 0x000fea0003800200 */
.L_x_112:
[----:B------:R-:W-:Y:S06]  /*7200*/  BAR.SYNC.DEFER_BLOCKING 0x1, 0x80 ;  /* 0x0042000000007b1d */ /* 0x000fec0000010000 */
[----:B------:R-:W2:Y:S01]  /*7210*/  @P6 SYNCS.PHASECHK.TRANS64.TRYWAIT P0, [R112+URZ+0xa0], R113 ;  /* 0x0000a071700065a7 */ /* 0x000ea200080011ff */
[----:B------:R-:W-:Y:S01]  /*7220*/  BSSY B1, `(.L_x_114) ;  /* 0x0000020000017945 */ /* 0x000fe20003800000 */
[----:B--2---:R-:W-:Y:S03]  /*7230*/  @P6 SEL R100, RZ, 0x1, !P0 ;  /* 0x00000001ff646807 */ /* 0x004fe60004000000 */
[----:B------:R-:W-:Y:S05]  /*7240*/  @!P6 BRA `(.L_x_115) ;  /* 0x000000000074e947 */ /* 0x000fea0003800000 */
[----:B------:R-:W-:Y:S01]  /*7250*/  ISETP.NE.AND P1, PT, R101, RZ, PT ;  /* 0x000000ff6500720c */ /* 0x000fe20003f25270 */
[----:B------:R-:W2:Y:S01]  /*7260*/  S2R R0, SR_CgaCtaId ;  /* 0x0000000000007919 */ /* 0x000ea20000008800 */
[----:B------:R-:W-:Y:S01]  /*7270*/  ISETP.NE.AND P0, PT, R100, RZ, PT ;  /* 0x000000ff6400720c */ /* 0x000fe20003f05270 */
[----:B------:R-:W-:Y:S10]  /*7280*/  BSSY B0, `(.L_x_116) ;  /* 0x0000008000007945 */ /* 0x000ff40003800000 */
[----:B------:R-:W-:Y:S05]  /*7290*/  @P1 IMAD R2, R93, 0x1000, R84 ;  /* 0x000010005d021824 */ /* 0x000fea00078e0254 */
[----:B------:R-:W-:Y:S05]  /*72a0*/  @P1 IADD3 R4, PT, PT, R2, UR44, RZ ;  /* 0x0000002c02041c10 */ /* 0x000fea000fffe0ff */
[----:B------:R-:W-:Y:S01]  /*72b0*/  @P1 IMAD.IADD R4, R4, 0x1, R103 ;  /* 0x0000000104041824 */ /* 0x000fe200078e0267 */
[----:B------:R-:W-:Y:S06]  /*72c0*/  @P0 BRA `(.L_x_117) ;  /* 0x00000000000c0947 */ /* 0x000fec0003800000 */
[----:B------:R-:W-:Y:S04]  /*72d0*/  SHF.L.U32 R3, R91, 0x1f, RZ ;  /* 0x0000001f5b037819 */ /* 0x000fe800000006ff */
[----:B------:R-:W3:Y:S02]  /*72e0*/  SYNCS.PHASECHK.TRANS64.TRYWAIT P0, [R112+URZ+0xa0], R3 ;  /* 0x0000a003700075a7 */ /* 0x000ee400080011ff */
[----:B---3--:R-:W-:Y:S05]  /*72f0*/  @!P0 BRA `(.L_x_118) ;  /* 0x0000003400548947 */ /* 0x008fea0003800000 */
.L_x_117:
[----:B------:R-:W-:Y:S05]  /*7300*/  BSYNC B0 ;  /* 0x0000000000007941 */ /* 0x000fea0003800000 */
.L_x_116:
[----:B------:R-:W-:Y:S01]  /*7310*/  ISETP.NE.AND P0, PT, R101, RZ, PT ;  /* 0x000000ff6500720c */ /* 0x000fe20003f05270 */
[----:B---3--:R-:W-:Y:S02]  /*7320*/  VIADD R3, R112, 0xc0 ;  /* 0x000000c070037836 */ /* 0x008fe40000000000 */
[----:B------:R-:W-:Y:S03]  /*7330*/  VIADD R93, R93, 0x1 ;  /* 0x000000015d5d7836 */ /* 0x000fe60000000000 */
[----:B--2---:R-:W-:Y:S07]  /*7340*/  PRMT R0, R0, 0x654, R3 ;  /* 0x0000065400007816 */ /* 0x004fee0000000003 */
[----:B------:R2:W3:Y:S04]  /*7350*/  @P0 LDS.128 R72, [R2+UR44+0x200] ;  /* 0x0002002c02480984 */ /* 0x0004e80008000c00 */
[----:B------:R2:W4:Y:S01]  /*7360*/  @P0 LDS.128 R76, [R4+0x210] ;  /* 0x00021000044c0984 */ /* 0x0005220000000c00 */
        /* <DEDUP_REMOVED lines=10> */
[----:B--23--:R-:W-:Y:S02]  /*7410*/  LOP3.LUT R91, R91, R0, RZ, 0x3c, !PT ;  /* 0x000000005b5b7212 */ /* 0x00cfe400078e3cff */
.L_x_115:
[----:B------:R-:W-:Y:S05]  /*7420*/  BSYNC B1 ;  /* 0x0000000000017941 */ /* 0x000fea0003800000 */
.L_x_114:
[----:B------:R-:W-:Y:S05]  /*7430*/  VIADD R3, R39, 0x40 ;  /* 0x0000004027037836 */ /* 0x000fea0000000000 */
[----:B------:R-:W-:Y:S04]  /*7440*/  SHF.R.U32.HI R3, RZ, 0x15, R3 ;  /* 0x00000015ff037819 */ /* 0x000fe80000011603 */
[----:B------:R-:W-:Y:S11]  /*7450*/  LOP3.LUT P0, RZ, R3, 0x3, R86, 0x48, !PT ;  /* 0x0000000303ff7812 */ /* 0x000ff60007804856 */
[----:B------:R-:W-:Y:S02]  /*7460*/  @!UPT UIADD3 URZ, UPT, UPT, URZ, URZ, URZ ;  /* 0x000000fffffff290 */ /* 0x000fe4000fffe0ff */
[----:B------:R-:W-:Y:S05]  /*7470*/  @!P0 BRA `(.L_x_119) ;  /* 0x0000000000408947 */ /* 0x000fea0003800000 */
[----:B------:R-:W2:Y:S01]  /*7480*/  LDCU.64 UR8, c[0x4][0x78] ;  /* 0x01000f00ff0877ac */ /* 0x000ea20008000a00 */
[----:B------:R-:W-:Y:S01]  /*7490*/  MOV R3, 0x0 ;  /* 0x0000000000037802 */ /* 0x000fe20000000f00 */
[----:B------:R-:W-:Y:S02]  /*74a0*/  HFMA2 R12, -RZ, RZ, 0, 5.9604644775390625e-08 ;  /* 0x00000001ff0c7431 */ /* 0x000fe400000001ff */
[----:B------:R-:W-:Y:S02]  /*74b0*/  IMAD.MOV.U32 R8, RZ, RZ, 0x192 ;  /* 0x00000192ff087424 */ /* 0x000fe400078e00ff */
[----:B------:R-:W-:Y:S01]  /*74c0*/  IMAD.MOV.U32 R13, RZ, RZ, RZ ;  /* 0x000000ffff0d7224 */ /* 0x000fe200078e00ff */
[----:B------:R-:W3:Y:S01]  /*74d0*/  LDCU.64 UR6, c[0x4][0x80] ;  /* 0x01001000ff0677ac */ /* 0x000ee20008000a00 */
[----:B------:R-:W1:Y:S01]  /*74e0*/  LDC.64 R2, c[0x4][R3] ;  /* 0x0100000003027b82 */ /* 0x000e620000000a00 */
[----:B------:R-:W5:Y:S01]  /*74f0*/  LDCU.64 UR4, c[0x4][0x18] ;  /* 0x01000300ff0477ac */ /* 0x000f620008000a00 */
[----:B--2---:R-:W-:Y:S01]  /*7500*/  MOV R5, UR9 ;  /* 0x0000000900057c02 */ /* 0x004fe20008000f00 */
[----:B------:R-:W-:Y:S01]  /*7510*/  IMAD.U32 R4, RZ, RZ, UR8 ;  /* 0x00000008ff047e24 */ /* 0x000fe2000f8e00ff */
[----:B---3--:R-:W-:Y:S01]  /*7520*/  MOV R7, UR7 ;  /* 0x0000000700077c02 */ /* 0x008fe20008000f00 */
[----:B------:R-:W-:Y:S01]  /*7530*/  IMAD.U32 R6, RZ, RZ, UR6 ;  /* 0x00000006ff067e24 */ /* 0x000fe2000f8e00ff */
[----:B-----5:R-:W-:Y:S01]  /*7540*/  MOV R11, UR5 ;  /* 0x00000005000b7c02 */ /* 0x020fe20008000f00 */
[----:B------:R-:W-:Y:S02]  /*7550*/  IMAD.U32 R10, RZ, RZ, UR4 ;  /* 0x00000004ff0a7e24 */ /* 0x000fe4000f8e00ff */
[----:B------:R-:W-:Y:S07]  /*7560*/  LEPC R20, `(.L_x_119) ;  /* 0x000000001014794e */ /* 0x000fee0000000000 */
[----:B-1--4-:R-:W-:Y:S05]  /*7570*/  CALL.ABS.NOINC R2 ;  /* 0x0000000002007343 */ /* 0x012fea0003c00000 */
.L_x_119:
        /* <DEDUP_REMOVED lines=14> */
[----:B------:R-:W-:Y:S01]  /*7660*/  F2FP.F16.E5M2.UNPACK_B R54, R75 ;  /* 0x0000004bff36723e */ /* 0x000fe200020004ff */
[----:B------:R-:W-:Y:S01]  /*7670*/  LDTM.16dp32bit_t0_t15.x32 R4, tmem[UR4+0x40] ;  /* 0x00004004000479ee */ /* 0x000fe20008a80000 */
[----:B------:R-:W2:Y:S01]  /*7680*/  LDTM.16dp32bit_t16_t31.x32 R4, tmem[UR4+0x60] ;  /* 0x00006004000479ee */ /* 0x000ea20008aa0000 */
[----:B------:R-:W-:Y:S01]  /*7690*/  HADD2.F32 R46, -RZ, R46.H1_H1 ;  /* 0x3000002eff2e7230 */ /* 0x000fe20000004100 */
[----:B----4-:R-:W-:Y:S01]  /*76a0*/  F2FP.F16.E5M2.UNPACK_B R58, R76 ;  /* 0x0000004cff3a723e */ /* 0x010fe200020004ff */
[--C-:B------:R-:W-:Y:S01]  /*76b0*/  HADD2.F32 R49, -RZ, R50.reuse.H0_H0 ;  /* 0x20000032ff317230 */ /* 0x100fe20000004100 */
[----:B------:R-:W-:Y:S01]  /*76c0*/  F2FP.F16.E5M2.UNPACK_B R62, R77 ;  /* 0x0000004dff3e723e */ /* 0x000fe200020004ff */
[----:B------:R-:W-:Y:S01]  /*76d0*/  HADD2.F32 R50, -RZ, R50.H1_H1 ;  /* 0x30000032ff327230 */ /* 0x000fe20000004100 */
[----:B------:R-:W-:Y:S01]  /*76e0*/  F2FP.F16.E5M2.UNPACK_B R66, R78 ;  /* 0x0000004eff42723e */ /* 0x000fe200020004ff */
[--C-:B------:R-:W-:Y:S01]  /*76f0*/  HADD2.F32 R53, -RZ, R54.reuse.H0_H0 ;  /* 0x20000036ff357230 */ /* 0x100fe20000004100 */
[----:B------:R-:W-:Y:S01]  /*7700*/  F2FP.F16.E5M2.UNPACK_B R70, R79 ;  /* 0x0000004fff46723e */ /* 0x000fe200020004ff */
[----:B------:R-:W-:Y:S01]  /*7710*/  HADD2.F32 R54, -RZ, R54.H1_H1 ;  /* 0x30000036ff367230 */ /* 0x000fe20000004100 */
[----:B------:R-:W-:Y:S01]  /*7720*/  F2FP.F16.E5M2.UNPACK_B R56, R75.H1 ;  /* 0x0000004bff38723e */ /* 0x000fe200030004ff */
[--C-:B------:R-:W-:Y:S01]  /*7730*/  HADD2.F32 R57, -RZ, R58.reuse.H0_H0 ;  /* 0x2000003aff397230 */ /* 0x100fe20000004100 */
[----:B------:R-:W-:Y:S01]  /*7740*/  F2FP.F16.E5M2.UNPACK_B R60, R76.H1 ;  /* 0x0000004cff3c723e */ /* 0x000fe200030004ff */
[----:B------:R-:W-:Y:S01]  /*7750*/  HADD2.F32 R58, -RZ, R58.H1_H1 ;  /* 0x3000003aff3a7230 */ /* 0x000fe20000004100 */
[----:B------:R-:W-:Y:S01]  /*7760*/  F2FP.F16.E5M2.UNPACK_B R64, R77.H1 ;  /* 0x0000004dff40723e */ /* 0x000fe200030004ff */
[--C-:B------:R-:W-:Y:S01]  /*7770*/  HADD2.F32 R61, -RZ, R62.reuse.H0_H0 ;  /* 0x2000003eff3d7230 */ /* 0x100fe20000004100 */
[----:B------:R-:W-:Y:S01]  /*7780*/  F2FP.F16.E5M2.UNPACK_B R68, R78.H1 ;  /* 0x0000004eff44723e */ /* 0x000fe200030004ff */
[----:B------:R-:W-:Y:S01]  /*7790*/  HADD2.F32 R62, -RZ, R62.H1_H1 ;  /* 0x3000003eff3e7230 */ /* 0x000fe20000004100 */
[----:B------:R-:W-:Y:S01]  /*77a0*/  ISETP.NE.AND P0, PT, R97, RZ, PT ;  /* 0x000000ff6100720c */ /* 0x000fe20003f05270 */
[--C-:B------:R-:W-:Y:S01]  /*77b0*/  HADD2.F32 R65, -RZ, R66.reuse.H0_H0 ;  /* 0x20000042ff417230 */ /* 0x100fe20000004100 */
[----:B------:R-:W-:Y:S01]  /*77c0*/  ISETP.NE.AND P6, PT, R102, RZ, PT ;  /* 0x000000ff6600720c */ /* 0x000fe20003fc5270 */
[----:B------:R-:W-:Y:S02]  /*77d0*/  HADD2.F32 R66, -RZ, R66.H1_H1 ;  /* 0x30000042ff427230 */ /* 0x000fe40000004100 */
[--C-:B------:R-:W-:Y:S02]  /*77e0*/  HADD2.F32 R69, -RZ, R70.reuse.H0_H0 ;  /* 0x20000046ff457230 */ /* 0x100fe40000004100 */
[C---:B--2---:R-:W-:Y:S01]  /*77f0*/  FMUL R0, R38.reuse, R4 ;  /* 0x0000000426007220 */ /* 0x044fe20000400000 */
[C---:B------:R-:W-:Y:S01]  /*7800*/  FMUL R2, R38.reuse, R5 ;  /* 0x0000000526027220 */ /* 0x040fe20000400000 */
[C---:B------:R-:W-:Y:S01]  /*7810*/  FMUL R4, R38.reuse, R8 ;  /* 0x0000000826047220 */ /* 0x040fe20000400000 */
[C---:B------:R-:W-:Y:S01]  /*7820*/  FMUL R5, R38.reuse, R9 ;  /* 0x0000000926057220 */ /* 0x040fe20000400000 */
[C---:B------:R-:W-:Y:S01]  /*7830*/  FFMA R0, R41.reuse, R40, R0 ;  /* 0x0000002829007223 */ /* 0x040fe20000000000 */
[C---:B------:R-:W-:Y:S01]  /*7840*/  FFMA R2, R41.reuse, R43, R2 ;  /* 0x0000002b29027223 */ /* 0x040fe20000000002 */
        /* <DEDUP_REMOVED lines=10> */
[----:B------:R-:W-:Y:S02]  /*78f0*/  HADD2.F32 R70, -RZ, R70.H1_H1 ;  /* 0x30000046ff467230 */ /* 0x000fe40000004100 */
[C---:B------:R-:W-:Y:S01]  /*7900*/  FMUL R28, R38.reuse, R32 ;  /* 0x00000020261c7220 */ /* 0x040fe20000400000 */
[C---:B------:R-:W-:Y:S01]  /*7910*/  FMUL R29, R38.reuse, R33 ;  /* 0x00000021261d7220 */ /* 0x040fe20000400000 */
[C---:B------:R-:W-:Y:S01]  /*7920*/  FMUL R3, R38.reuse, R6 ;  /* 0x0000000626037220 */ /* 0x040fe20000400000 */
[C---:B------:R-:W-:Y:S01]  /*7930*/  FMUL R7, R38.reuse, R7 ;  /* 0x0000000726077220 */ /* 0x040fe20000400000 */
[--C-:B------:R-:W-:Y:S02]  /*7940*/  HADD2.F32 R47, -RZ, R48.reuse.H0_H0 ;  /* 0x20000030ff2f7230 */ /* 0x100fe40000004100 */
[C---:B------:R-:W-:Y:S01]  /*7950*/  FMUL R6, R38.reuse, R10 ;  /* 0x0000000a26067220 */ /* 0x040fe20000400000 */
[C---:B------:R-:W-:Y:S01]  /*7960*/  FFMA R3, R41.reuse, R42, R3 ;  /* 0x0000002a29037223 */ /* 0x040fe20000000003 */
[----:B------:R-:W-:Y:S02]  /*7970*/  HADD2.F32 R48, -RZ, R48.H1_H1 ;  /* 0x30000030ff307230 */ /* 0x000fe40000004100 */
[C---:B------:R-:W-:Y:S01]  /*7980*/  FFMA R7, R41.reuse, R44, R7 ;  /* 0x0000002c29077223 */ /* 0x040fe20000000007 */
[C---:B------:R-:W-:Y:S01]  /*7990*/  FFMA R4, R41.reuse, R45, R4 ;  /* 0x0000002d29047223 */ /* 0x040fe20000000004 */
[C---:B------:R-:W-:Y:S01]  /*79a0*/  FFMA R5, R41.reuse, R46, R5 ;  /* 0x0000002e29057223 */ /* 0x040fe20000000005 */
[----:B------:R-:W-:Y:S01]  /*79b0*/  FFMA R6, R41, R47, R6 ;  /* 0x0000002f29067223 */ /* 0x000fe20000000006 */
[----:B------:R-:W-:Y:S01]  /*79c0*/  FMUL R11, R38, R11 ;  /* 0x0000000b260b7220 */ /* 0x000fe20000400000 */
[----:B------:R-:W-:Y:S01]  /*79d0*/  F2FP.F16.E5M2.UNPACK_B R40, R79.H1 ;  /* 0x0000004fff28723e */ /* 0x000fe200030004ff */
[--C-:B------:R-:W-:Y:S01]  /*79e0*/  HADD2.F32 R51, -RZ, R52.reuse.H0_H0 ;  /* 0x20000034ff337230 */ /* 0x100fe20000004100 */
[----:B-1----:R-:W-:Y:S01]  /*79f0*/  F2FP.SATFINITE.E5M2.F32.PACK_AB_MERGE_C R105, R7, R3, RZ ;  /* 0x000000030769723e */ /* 0x002fe200048060ff */
[C---:B------:R-:W-:Y:S01]  /*7a00*/  FFMA R11, R41.reuse, R48, R11 ;  /* 0x00000030290b7223 */ /* 0x040fe2000000000b */
[C---:B------:R-:W-:Y:S01]  /*7a10*/  FFMA R8, R41.reuse, R49, R8 ;  /* 0x0000003129087223 */ /* 0x040fe20000000008 */
[----:B------:R-:W-:Y:S01]  /*7a20*/  FFMA R9, R41, R50, R9 ;  /* 0x0000003229097223 */ /* 0x000fe20000000009 */
[----:B------:R-:W-:Y:S01]  /*7a30*/  F2FP.SATFINITE.E5M2.F32.PACK_AB_MERGE_C R104, R2, R0, R105 ;  /* 0x000000000268723e */ /* 0x000fe20004806069 */
[----:B------:R-:W-:Y:S01]  /*7a40*/  HADD2.F32 R52, -RZ, R52.H1_H1 ;  /* 0x30000034ff347230 */ /* 0x000fe20000004100 */
[----:B------:R-:W-:Y:S01]  /*7a50*/  F2FP.SATFINITE.E5M2.F32.PACK_AB_MERGE_C R106, R11, R6, RZ ;  /* 0x000000060b6a723e */ /* 0x000fe200048060ff */
[C---:B------:R-:W-:Y:S01]  /*7a60*/  FMUL R10, R38.reuse, R14 ;  /* 0x0000000e260a7220 */ /* 0x040fe20000400000 */
[C---:B------:R-:W-:Y:S01]  /*7a70*/  FMUL R15, R38.reuse, R15 ;  /* 0x0000000f260f7220 */ /* 0x040fe20000400000 */
[--C-:B------:R-:W-:Y:S01]  /*7a80*/  HADD2.F32 R55, -RZ, R56.reuse.H0_H0 ;  /* 0x20000038ff377230 */ /* 0x100fe20000004100 */
[----:B------:R-:W-:Y:S01]  /*7a90*/  F2FP.SATFINITE.E5M2.F32.PACK_AB_MERGE_C R105, R5, R4, R106 ;  /* 0x000000040569723e */ /* 0x000fe2000480606a */
[C---:B------:R-:W-:Y:S01]  /*7aa0*/  FFMA R10, R41.reuse, R51, R10 ;  /* 0x00000033290a7223 */ /* 0x040fe2000000000a */
[C---:B------:R-:W-:Y:S01]  /*7ab0*/  FFMA R15, R41.reuse, R52, R15 ;  /* 0x00000034290f7223 */ /* 0x040fe2000000000f */
[C---:B------:R-:W-:Y:S01]  /*7ac0*/  FFMA R12, R41.reuse, R53, R12 ;  /* 0x00000035290c7223 */ /* 0x040fe2000000000c */
[C---:B------:R-:W-:Y:S01]  /*7ad0*/  FFMA R13, R41.reuse, R54, R13 ;  /* 0x00000036290d7223 */ /* 0x040fe2000000000d */
[----:B------:R-:W-:Y:S02]  /*7ae0*/  HADD2.F32 R56, -RZ, R56.H1_H1 ;  /* 0x30000038ff387230 */ /* 0x000fe40000004100 */
[C---:B------:R-:W-:Y:S01]  /*7af0*/  FMUL R14, R38.reuse, R18 ;  /* 0x00000012260e7220 */ /* 0x040fe20000400000 */
[C---:B------:R-:W-:Y:S01]  /*7b00*/  FMUL R19, R38.reuse, R19 ;  /* 0x0000001326137220 */ /* 0x040fe20000400000 */
[--C-:B------:R-:W-:Y:S02]  /*7b10*/  HADD2.F32 R59, -RZ, R60.reuse.H0_H0 ;  /* 0x2000003cff3b7230 */ /* 0x100fe40000004100 */
[C---:B------:R-:W-:Y:S01]  /*7b20*/  FMUL R18, R38.reuse, R22 ;  /* 0x0000001626127220 */ /* 0x040fe20000400000 */
[C---:B------:R-:W-:Y:S01]  /*7b30*/  FFMA R14, R41.reuse, R55, R14 ;  /* 0x00000037290e7223 */ /* 0x040fe2000000000e */
[----:B------:R-:W-:Y:S02]  /*7b40*/  HADD2.F32 R60, -RZ, R60.H1_H1 ;  /* 0x3000003cff3c7230 */ /* 0x000fe40000004100 */
        /* <DEDUP_REMOVED lines=8> */
[C---:B------:R-:W-:Y:S01]  /*7bd0*/  FFMA R23, R41.reuse, R60, R23 ;  /* 0x0000003c29177223 */ /* 0x040fe20000000017 */
[C---:B------:R-:W-:Y:S01]  /*7be0*/  FMUL R27, R38.reuse, R27 ;  /* 0x0000001b261b7220 */ /* 0x040fe20000400000 */
[C---:B------:R-:W-:Y:S01]  /*7bf0*/  FFMA R20, R41.reuse, R61, R20 ;  /* 0x0000003d29147223 */ /* 0x040fe20000000014 */
[C---:B------:R-:W-:Y:S01]  /*7c00*/  FFMA R21, R41.reuse, R62, R21 ;  /* 0x0000003e29157223 */ /* 0x040fe20000000015 */
[--C-:B------:R-:W-:Y:S02]  /*7c10*/  HADD2.F32 R67, -RZ, R68.reuse.H0_H0 ;  /* 0x20000044ff437230 */ /* 0x100fe40000004100 */
[----:B------:R-:W-:Y:S01]  /*7c20*/  FFMA R22, R41, R63, R22 ;  /* 0x0000003f29167223 */ /* 0x000fe20000000016 */
[----:B------:R-:W-:Y:S02]  /*7c30*/  HADD2.F32 R68, -RZ, R68.H1_H1 ;  /* 0x30000044ff447230 */ /* 0x000fe40000004100 */
[C---:B------:R-:W-:Y:S01]  /*7c40*/  FMUL R26, R38.reuse, R30 ;  /* 0x0000001e261a7220 */ /* 0x040fe20000400000 */
[----:B------:R-:W-:Y:S01]  /*7c50*/  F2FP.SATFINITE.E5M2.F32.PACK_AB_MERGE_C R107, R15, R10, RZ ;  /* 0x0000000a0f6b723e */ /* 0x000fe200048060ff */
        /* <DEDUP_REMOVED lines=8> */
[----:B------:R-:W-:Y:S01]  /*7ce0*/  F2FP.SATFINITE.E5M2.F32.PACK_AB_MERGE_C R106, R9, R8, R107 ;  /* 0x00000008096a723e */ /* 0x000fe2000480606b */
[----:B------:R-:W-:Y:S01]  /*7cf0*/  FFMA R31, R41, R68, R31 ;  /* 0x00000044291f7223 */ /* 0x000fe2000000001f */
[----:B------:R-:W-:Y:S01]  /*7d00*/  FMUL R35, R38, R35 ;  /* 0x0000002326237220 */ /* 0x000fe20000400000 */
[----:B------:R-:W-:Y:S01]  /*7d10*/  F2FP.SATFINITE.E5M2.F32.PACK_AB_MERGE_C R107, R19, R14, RZ ;  /* 0x0000000e136b723e */ /* 0x000fe200048060ff */
[C---:B------:R-:W-:Y:S01]  /*7d20*/  FFMA R28, R41.reuse, R69, R28 ;  /* 0x00000045291c7223 */ /* 0x040fe2000000001c */
[C---:B------:R-:W-:Y:S01]  /*7d30*/  FFMA R29, R41.reuse, R70, R29 ;  /* 0x00000046291d7223 */ /* 0x040fe2000000001d */
[C---:B------:R-:W-:Y:S01]  /*7d40*/  FFMA R30, R41.reuse, R43, R30 ;  /* 0x0000002b291e7223 */ /* 0x040fe2000000001e */
[----:B------:R-:W-:Y:S01]  /*7d50*/  FFMA R35, R41, R40, R35 ;  /* 0x0000002829237223 */ /* 0x000fe20000000023 */
        /* <DEDUP_REMOVED lines=21> */
[----:B------:R-:W-:Y:S02]  /*7eb0*/  UIADD3 UR4, UP0, UPT, UR62, 0x680, URZ ;  /* 0x000006803e047890 */ /* 0x000fe4000ff1e0ff */
[----:B------:R-:W-:Y:S02]  /*7ec0*/  UIADD3 UR9, UPT, UPT, UR49, 0x40, URZ ;  /* 0x0000004031097890 */ /* 0x000fe4000fffe0ff */
[----:B------:R-:W-:Y:S02]  /*7ed0*/  UIADD3 UR8, UPT, UPT, UR44, 0x5200, URZ ;  /* 0x000052002c087890 */ /* 0x000fe4000fffe0ff */
[----:B------:R-:W-:Y:S01]  /*7ee0*/  UIADD3.X UR5, UPT, UPT, URZ, UR63, URZ, UP0, !UPT ;  /* 0x0000003fff057290 */ /* 0x000fe200087fe4ff */
[----:B------:R-:W-:Y:S01]  /*7ef0*/  UMOV UR10, UR50 ;  /* 0x00000032000a7c82 */ /* 0x000fe20008000000 */
[----:B------:R-:W-:Y:S07]  /*7f00*/  UMOV UR11, UR36 ;  /* 0x00000024000b7c82 */ /* 0x000fee0008000000 */
[----:B------:R2:W-:Y:S01]  /*7f10*/  UTMASTG.3D [UR8], [UR4] ;  /* 0x00000008040073b5 */ /* 0x0005e20008010000 */
[----:B------:R0:W-:Y:S01]  /*7f20*/  UTMACMDFLUSH ;  /* 0x00000000000079b7 */ /* 0x0001e20000000000 */
[----:B--2---:R-:W-:Y:S04]  /*7f30*/  DEPBAR.LE SB0, 0x1 ;  /* 0x000080400000791a */ /* 0x004fe80000000000 */
.L_x_121:
[----:B------:R-:W-:Y:S05]  /*7f40*/  BSYNC.RECONVERGENT B0 ;  /* 0x0000000000007941 */ /* 0x000fea0003800200 */
.L_x_120:
        /* <DEDUP_REMOVED lines=16> */
.L_x_125:
[----:B------:R-:W-:Y:S05]  /*8050*/  BSYNC B0 ;  /* 0x0000000000007941 */ /* 0x000fea0003800000 */
.L_x_124:
        /* <DEDUP_REMOVED lines=17> */
.L_x_123:
[----:B------:R-:W-:Y:S05]  /*8170*/  BSYNC B1 ;  /* 0x0000000000017941 */ /* 0x000fea0003800000 */
.L_x_122:
        /* <DEDUP_REMOVED lines=21> */
.L_x_127:
        /* <DEDUP_REMOVED lines=18> */
[----:B------:R-:W-:Y:S01]  /*83f0*/  ISETP.NE.AND P6, PT, R102, RZ, PT ;  /* 0x000000ff6600720c */ /* 0x000fe20003fc5270 */
[--C-:B------:R-:W-:Y:S01]  /*8400*/  HADD2.F32 R49, -RZ, R50.reuse.H0_H0 ;  /* 0x20000032ff317230 */ /* 0x100fe20000004100 */
[----:B----4-:R-:W-:Y:S01]  /*8410*/  F2FP.F16.E5M2.UNPACK_B R58, R76 ;  /* 0x0000004cff3a723e */ /* 0x010fe200020004ff */
[----:B------:R-:W-:Y:S01]  /*8420*/  HADD2.F32 R50, -RZ, R50.H1_H1 ;  /* 0x30000032ff327230 */ /* 0x000fe20000004100 */
[----:B------:R-:W-:Y:S01]  /*8430*/  F2FP.F16.E5M2.UNPACK_B R62, R77 ;  /* 0x0000004dff3e723e */ /* 0x000fe200020004ff */
[--C-:B------:R-:W-:Y:S01]  /*8440*/  HADD2.F32 R53, -RZ, R54.reuse.H0_H0 ;  /* 0x20000036ff357230 */ /* 0x100fe20000004100 */
[----:B------:R-:W-:Y:S01]  /*8450*/  F2FP.F16.E5M2.UNPACK_B R66, R78 ;  /* 0x0000004eff42723e */ /* 0x000fe200020004ff */
[----:B------:R-:W-:Y:S01]  /*8460*/  HADD2.F32 R54, -RZ, R54.H1_H1 ;  /* 0x30000036ff367230 */ /* 0x000fe20000004100 */
[----:B------:R-:W-:Y:S01]  /*8470*/  F2FP.F16.E5M2.UNPACK_B R70, R79 ;  /* 0x0000004fff46723e */ /* 0x000fe200020004ff */
[--C-:B------:R-:W-:Y:S01]  /*8480*/  HADD2.F32 R57, -RZ, R58.reuse.H0_H0 ;  /* 0x2000003aff397230 */ /* 0x100fe20000004100 */
[----:B------:R-:W-:Y:S01]  /*8490*/  F2FP.F16.E5M2.UNPACK_B R56, R75.H1 ;  /* 0x0000004bff38723e */ /* 0x000fe200030004ff */
[----:B------:R-:W-:Y:S01]  /*84a0*/  HADD2.F32 R58, -RZ, R58.H1_H1 ;  /* 0x3000003aff3a7230 */ /* 0x000fe20000004100 */
[----:B------:R-:W-:Y:S01]  /*84b0*/  F2FP.F16.E5M2.UNPACK_B R60, R76.H1 ;  /* 0x0000004cff3c723e */ /* 0x000fe200030004ff */
[--C-:B------:R-:W-:Y:S01]  /*84c0*/  HADD2.F32 R61, -RZ, R62.reuse.H0_H0 ;  /* 0x2000003eff3d7230 */ /* 0x100fe20000004100 */
[----:B------:R-:W-:Y:S01]  /*84d0*/  F2FP.F16.E5M2.UNPACK_B R64, R77.H1 ;  /* 0x0000004dff40723e */ /* 0x000fe200030004ff */
[----:B------:R-:W-:Y:S01]  /*84e0*/  HADD2.F32 R62, -RZ, R62.H1_H1 ;  /* 0x3000003eff3e7230 */ /* 0x000fe20000004100 */
[----:B------:R-:W-:Y:S01]  /*84f0*/  F2FP.F16.E5M2.UNPACK_B R68, R78.H1 ;  /* 0x0000004eff44723e */ /* 0x000fe200030004ff */
        /* <DEDUP_REMOVED lines=112> */
[----:B------:R-:W-:Y:S02]  /*8c00*/  UIADD3 UR4, UPT, UPT, UR44, 0x4200, URZ ;  /* 0x000042002c047890 */ /* 0x000fe4000fffe0ff */
[----:B------:R-:W-:Y:S01]  /*8c10*/  UIADD3 UR9, UPT, UPT, UR49, 0x80, URZ ;  /* 0x0000008031097890 */ /* 0x000fe2000fffe0ff */
[----:B------:R-:W-:Y:S01]  /*8c20*/  UMOV UR10, UR50 ;  /* 0x00000032000a7c82 */ /* 0x000fe20008000000 */
[----:B------:R-:W-:Y:S02]  /*8c30*/  UMOV UR11, UR36 ;  /* 0x00000024000b7c82 */ /* 0x000fe40008000000 */
        /* <DEDUP_REMOVED lines=8> */
.L_x_129:
[----:B------:R-:W-:Y:S05]  /*8cc0*/  BSYNC.RECONVERGENT B0 ;  /* 0x0000000000007941 */ /* 0x000fea0003800200 */
.L_x_128:
        /* <DEDUP_REMOVED lines=16> */
.L_x_133:
[----:B------:R-:W-:Y:S05]  /*8dd0*/  BSYNC B0 ;  /* 0x0000000000007941 */ /* 0x000fea0003800000 */
.L_x_132:
        /* <DEDUP_REMOVED lines=17> */
.L_x_131:
[----:B------:R-:W-:Y:S05]  /*8ef0*/  BSYNC B1 ;  /* 0x0000000000017941 */ /* 0x000fea0003800000 */
.L_x_130:
        /* <DEDUP_REMOVED lines=21> */
.L_x_135:
[----:B------:R-:W-:Y:S01]  /*9050*/  ISETP.NE.AND P0, PT, R97, RZ, PT ;  /* 0x000000ff6100720c */ /* 0x000fe20003f05270 */
[----:B------:R-:W-:Y:S05]  /*9060*/  WARPSYNC.ALL ;  /* 0x0000000000007948 */ /* 0x000fea0003800000 */
[----:B------:R-:W-:Y:S01]  /*9070*/  R2UR UR4, R39 ;  /* 0x00000000270472ca */ /* 0x000fe200000e0000 */
[----:B------:R-:W2:Y:S01]  /*9080*/  S2UR UR6, SR_CgaCtaId ;  /* 0x00000000000679c3 */ /* 0x000ea20000008800 */
[-C--:B------:R-:W-:Y:S01]  /*9090*/  F2FP.F16.E5M2.UNPACK_B R42, R72.reuse ;  /* 0x00000048ff2a723e */ /* 0x080fe200020004ff */
[----:B------:R-:W-:Y:S01]  /*90a0*/  BSSY.RECONVERGENT B0, `(.L_x_136) ;  /* 0x000009b000007945 */ /* 0x000fe20003800200 */
[----:B------:R-:W-:Y:S02]  /*90b0*/  F2FP.F16.E5M2.UNPACK_B R72, R72.H1 ;  /* 0x00000048ff48723e */ /* 0x000fe400030004ff */
[-C--:B------:R-:W-:Y:S01]  /*90c0*/  F2FP.F16.E5M2.UNPACK_B R46, R73.reuse ;  /* 0x00000049ff2e723e */ /* 0x080fe200020004ff */
[--C-:B------:R-:W-:Y:S01]  /*90d0*/  HADD2.F32 R40, -RZ, R42.reuse.H0_H0 ;  /* 0x2000002aff287230 */ /* 0x100fe20000004100 */
[----:B------:R-:W-:Y:S01]  /*90e0*/  F2FP.F16.E5M2.UNPACK_B R73, R73.H1 ;  /* 0x00000049ff49723e */ /* 0x000fe200030004ff */
[----:B------:R-:W-:Y:S01]  /*90f0*/  HADD2.F32 R42, -RZ, R42.H1_H1 ;  /* 0x3000002aff2a7230 */ /* 0x000fe20000004100 */
[-C--:B------:R-:W-:Y:S01]  /*9100*/  F2FP.F16.E5M2.UNPACK_B R50, R74.reuse ;  /* 0x0000004aff32723e */ /* 0x080fe200020004ff */
[----:B------:R-:W-:Y:S01]  /*9110*/  HADD2.F32 R43, -RZ, R72.H0_H0 ;  /* 0x20000048ff2b7230 */ /* 0x000fe20000004100 */
[----:B------:R-:W-:Y:S01]  /*9120*/  F2FP.F16.E5M2.UNPACK_B R74, R74.H1 ;  /* 0x0000004aff4a723e */ /* 0x000fe200030004ff */
[----:B------:R-:W-:Y:S01]  /*9130*/  LDTM.16dp32bit_t0_t15.x32 R4, tmem[UR4+0xc0] ;  /* 0x0000c004000479ee */ /* 0x000fe20008a80000 */
[----:B------:R-:W3:Y:S01]  /*9140*/  LDTM.16dp32bit_t16_t31.x32 R4, tmem[UR4+0xe0] ;  /* 0x0000e004000479ee */ /* 0x000ee20008aa0000 */
[----:B------:R-:W-:Y:S01]  /*9150*/  NOP ;  /* 0x0000000000007918 */ /* 0x000fe20000000000 */
[--C-:B------:R-:W-:Y:S01]  /*9160*/  HADD2.F32 R45, -RZ, R46.reuse.H0_H0 ;  /* 0x2000002eff2d7230 */ /* 0x100fe20000004100 */
[----:B------:R-:W-:Y:S01]  /*9170*/  R2UR UR5, R71 ;  /* 0x00000000470572ca */ /* 0x000fe200000e0000 */
[----:B------:R-:W-:Y:S01]  /*9180*/  HADD2.F32 R46, -RZ, R46.H1_H1 ;  /* 0x3000002eff2e7230 */ /* 0x000fe20000004100 */
[----:B------:R-:W-:Y:S01]  /*9190*/  F2FP.F16.E5M2.UNPACK_B R54, R75 ;  /* 0x0000004bff36723e */ /* 0x000fe200020004ff */
        /* <DEDUP_REMOVED lines=10> */
[----:B------:R-:W-:Y:S01]  /*9240*/  UIADD3 UR4, UPT, UPT, UR5, 0x130, URZ ;  /* 0x0000013005047890 */ /* 0x000fe2000fffe0ff */
[----:B------:R-:W-:Y:S01]  /*9250*/  HADD2.F32 R59, -RZ, R58.H1_H1 ;  /* 0x3000003aff3b7230 */ /* 0x000fe20000004100 */
[----:B------:R-:W-:Y:S01]  /*9260*/  F2FP.F16.E5M2.UNPACK_B R76, R76.H1 ;  /* 0x0000004cff4c723e */ /* 0x000fe200030004ff */
[--C-:B------:R-:W-:Y:S01]  /*9270*/  HADD2.F32 R60, -RZ, R62.reuse.H0_H0 ;  /* 0x2000003eff3c7230 */ /* 0x100fe20000004100 */
[----:B------:R-:W-:Y:S01]  /*9280*/  F2FP.F16.E5M2.UNPACK_B R77, R77.H1 ;  /* 0x0000004dff4d723e */ /* 0x000fe200030004ff */
[----:B------:R-:W-:Y:S01]  /*9290*/  HADD2.F32 R63, -RZ, R62.H1_H1 ;  /* 0x3000003eff3f7230 */ /* 0x000fe20000004100 */
[----:B------:R-:W-:Y:S01]  /*92a0*/  F2FP.F16.E5M2.UNPACK_B R78, R78.H1 ;  /* 0x0000004eff4e723e */ /* 0x000fe200030004ff */
[--C-:B------:R-:W-:Y:S01]  /*92b0*/  HADD2.F32 R64, -RZ, R66.reuse.H0_H0 ;  /* 0x20000042ff407230 */ /* 0x100fe20000004100 */
[----:B--2---:R-:W-:Y:S01]  /*92c0*/  UPRMT UR4, UR6, 0x654, UR4 ;  /* 0x0000065406047896 */ /* 0x004fe20008000004 */
        /* <DEDUP_REMOVED lines=8> */
[----:B------:R-:W-:Y:S01]  /*9350*/  SYNCS.ARRIVE.TRANS64.RED.A1T0 RZ, [UR4], RZ ;  /* 0x000000ffffff79a7 */ /* 0x000fe20008100404 */
[C---:B------:R-:W-:Y:S01]  /*9360*/  FMUL R16, R38.reuse, R16 ;  /* 0x0000001026107220 */ /* 0x040fe20000400000 */
[C---:B------:R-:W-:Y:S01]  /*9370*/  FMUL R17, R38.reuse, R17 ;  /* 0x0000001126117220 */ /* 0x040fe20000400000 */
[C---:B------:R-:W-:Y:S01]  /*9380*/  FMUL R0, R38.reuse, R20 ;  /* 0x0000001426007220 */ /* 0x040fe20000400000 */
[C---:B------:R-:W-:Y:S01]  /*9390*/  FMUL R2, R38.reuse, R21 ;  /* 0x0000001526027220 */ /* 0x040fe20000400000 */
[C---:B------:R-:W-:Y:S01]  /*93a0*/  FMUL R20, R38.reuse, R25 ;  /* 0x0000001926147220 */ /* 0x040fe20000400000 */
[----:B------:R-:W-:Y:S02]  /*93b0*/  HADD2.F32 R67, -RZ, R66.H1_H1 ;  /* 0x30000042ff437230 */ /* 0x000fe40000004100 */
[C---:B------:R-:W-:Y:S01]  /*93c0*/  FMUL R6, R38.reuse, R6 ;  /* 0x0000000626067220 */ /* 0x040fe20000400000 */
[----:B------:R-:W-:Y:S02]  /*93d0*/  HADD2.F32 R44, -RZ, R72.H1_H1 ;  /* 0x30000048ff2c7230 */ /* 0x000fe40000004100 */
[C---:B------:R-:W-:Y:S01]  /*93e0*/  FMUL R7, R38.reuse, R7 ;  /* 0x0000000726077220 */ /* 0x040fe20000400000 */
[--C-:B------:R-:W-:Y:S02]  /*93f0*/  HADD2.F32 R47, -RZ, R73.reuse.H0_H0 ;  /* 0x20000049ff2f7230 */ /* 0x100fe40000004100 */
[C---:B------:R-:W-:Y:S01]  /*9400*/  FFMA R6, R41.reuse, R43, R6 ;  /* 0x0000002b29067223 */ /* 0x040fe20000000006 */
[--C-:B------:R-:W-:Y:S02]  /*9410*/  HADD2.F32 R40, -RZ, R68.reuse.H0_H0 ;  /* 0x20000044ff287230 */ /* 0x100fe40000004100 */
[C---:B------:R-:W-:Y:S01]  /*9420*/  FFMA R7, R41.reuse, R44, R7 ;  /* 0x0000002c29077223 */ /* 0x040fe20000000007 */
[C---:B------:R-:W-:Y:S01]  /*9430*/  FFMA R8, R41.reuse, R45, R8 ;  /* 0x0000002d29087223 */ /* 0x040fe20000000008 */
[----:B------:R-:W-:Y:S01]  /*9440*/  FFMA R9, R41, R46, R9 ;  /* 0x0000002e29097223 */ /* 0x000fe20000000009 */
[----:B------:R-:W-:Y:S02]  /*9450*/  HADD2.F32 R43, -RZ, R68.H1_H1 ;  /* 0x30000044ff2b7230 */ /* 0x000fe40000004100 */
[C---:B------:R-:W-:Y:S01]  /*9460*/  FMUL R10, R38.reuse, R10 ;  /* 0x0000000a260a7220 */ /* 0x040fe20000400000 */
[----:B------:R-:W-:Y:S01]  /*9470*/  HADD2.F32 R48, -RZ, R73.H1_H1 ;  /* 0x30000049ff307230 */ /* 0x000fe20000004100 */
[----:B------:R-:W-:Y:S01]  /*9480*/  F2FP.SATFINITE.E5M2.F32.PACK_AB_MERGE_C R100, R7, R6, RZ ;  /* 0x000000060764723e */ /* 0x000fe200048060ff */
[C---:B------:R-:W-:Y:S01]  /*9490*/  FMUL R7, R38.reuse, R24 ;  /* 0x0000001826077220 */ /* 0x040fe20000400000 */
[----:B------:R-:W-:Y:S01]  /*94a0*/  FFMA R10, R41, R47, R10 ;  /* 0x0000002f290a7223 */ /* 0x000fe2000000000a */
[C---:B------:R-:W-:Y:S01]  /*94b0*/  FMUL R24, R38.reuse, R29 ;  /* 0x0000001d26187220 */ /* 0x040fe20000400000 */
[----:B------:R-:W-:Y:S01]  /*94c0*/  F2FP.SATFINITE.E5M2.F32.PACK_AB_MERGE_C R100, R5, R4, R100 ;  /* 0x000000040564723e */ /* 0x000fe20004806064 */
[C---:B------:R-:W-:Y:S01]  /*94d0*/  FMUL R11, R38.reuse, R11 ;  /* 0x0000000b260b7220 */ /* 0x040fe20000400000 */
[--C-:B------:R-:W-:Y:S02]  /*94e0*/  HADD2.F32 R51, -RZ, R74.reuse.H0_H0 ;  /* 0x2000004aff337230 */ /* 0x100fe40000004100 */
[C---:B------:R-:W-:Y:S01]  /*94f0*/  FMUL R14, R38.reuse, R14 ;  /* 0x0000000e260e7220 */ /* 0x040fe20000400000 */
[----:B------:R-:W-:Y:S02]  /*9500*/  HADD2.F32 R52, -RZ, R74.H1_H1 ;  /* 0x3000004aff347230 */ /* 0x000fe40000004100 */
[C---:B------:R-:W-:Y:S01]  /*9510*/  FFMA R11, R41.reuse, R48, R11 ;  /* 0x00000030290b7223 */ /* 0x040fe2000000000b */
[C---:B------:R-:W-:Y:S01]  /*9520*/  FFMA R12, R41.reuse, R49, R12 ;  /* 0x00000031290c7223 */ /* 0x040fe2000000000c */
[C---:B------:R-:W-:Y:S01]  /*9530*/  FFMA R13, R41.reuse, R50, R13 ;  /* 0x00000032290d7223 */ /* 0x040fe2000000000d */
[----:B------:R-:W-:Y:S01]  /*9540*/  FFMA R14, R41, R51, R14 ;  /* 0x00000033290e7223 */ /* 0x000fe2000000000e */
[C---:B------:R-:W-:Y:S01]  /*9550*/  FMUL R15, R38.reuse, R15 ;  /* 0x0000000f260f7220 */ /* 0x040fe20000400000 */
[--C-:B------:R-:W-:Y:S01]  /*9560*/  HADD2.F32 R55, -RZ, R75.reuse.H0_H0 ;  /* 0x2000004bff377230 */ /* 0x100fe20000004100 */
[----:B------:R-:W-:Y:S01]  /*9570*/  F2FP.SATFINITE.E5M2.F32.PACK_AB_MERGE_C R101, R11, R10, RZ ;  /* 0x0000000a0b65723e */ /* 0x000fe200048060ff */
[----:B------:R-:W-:Y:S02]  /*9580*/  HADD2.F32 R56, -RZ, R75.H1_H1 ;  /* 0x3000004bff387230 */ /* 0x000fe40000004100 */
[C---:B------:R-:W-:Y:S01]  /*9590*/  FFMA R15, R41.reuse, R52, R15 ;  /* 0x00000034290f7223 */ /* 0x040fe2000000000f */
[----:B------:R-:W-:Y:S01]  /*95a0*/  FFMA R16, R41, R53, R16 ;  /* 0x0000003529107223 */ /* 0x000fe20000000010 */
[----:B------:R-:W-:Y:S01]  /*95b0*/  F2FP.SATFINITE.E5M2.F32.PACK_AB_MERGE_C R101, R9, R8, R101 ;  /* 0x000000080965723e */ /* 0x000fe20004806065 */
[----:B------:R-:W-:Y:S01]  /*95c0*/  FFMA R17, R41, R54, R17 ;  /* 0x0000003629117223 */ /* 0x000fe20000000011 */
[C---:B------:R-:W-:Y:S01]  /*95d0*/  FMUL R18, R38.reuse, R18 ;  /* 0x0000001226127220 */ /* 0x040fe20000400000 */
[----:B------:R-:W-:Y:S01]  /*95e0*/  F2FP.SATFINITE.E5M2.F32.PACK_AB_MERGE_C R102, R15, R14, RZ ;  /* 0x0000000e0f66723e */ /* 0x000fe200048060ff */
[C---:B------:R-:W-:Y:S01]  /*95f0*/  FMUL R19, R38.reuse, R19 ;  /* 0x0000001326137220 */ /* 0x040fe20000400000 */
[--C-:B------:R-:W-:Y:S02]  /*9600*/  HADD2.F32 R58, -RZ, R76.reuse.H0_H0 ;  /* 0x2000004cff3a7230 */ /* 0x100fe40000004100 */
[----:B------:R-:W-:Y:S01]  /*9610*/  FFMA R18, R41, R55, R18 ;  /* 0x0000003729127223 */ /* 0x000fe20000000012 */
[----:B------:R-:W-:Y:S01]  /*9620*/  F2FP.SATFINITE.E5M2.F32.PACK_AB_MERGE_C R102, R13, R12, R102 ;  /* 0x0000000c0d66723e */ /* 0x000fe20004806066 */
[C---:B------:R-:W-:Y:S01]  /*9630*/  FFMA R19, R41.reuse, R56, R19 ;  /* 0x0000003829137223 */ /* 0x040fe20000000013 */
[----:B------:R-:W-:Y:S02]  /*9640*/  HADD2.F32 R61, -RZ, R76.H1_H1 ;  /* 0x3000004cff3d7230 */ /* 0x000fe40000004100 */
[C---:B------:R-:W-:Y:S01]  /*9650*/  FMUL R3, R38.reuse, R22 ;  /* 0x0000001626037220 */ /* 0x040fe20000400000 */
        /* <DEDUP_REMOVED lines=10> */
[C---:B------:R-:W-:Y:S01]  /*9700*/  FMUL R23, R38.reuse, R28 ;  /* 0x0000001c26177220 */ /* 0x040fe20000400000 */
[----:B------:R-:W-:Y:S01]  /*9710*/  F2FP.F16.E5M2.UNPACK_B R79, R79.H1 ;  /* 0x0000004fff4f723e */ /* 0x000fe200030004ff */
        /* <DEDUP_REMOVED lines=9> */
[C---:B------:R-:W-:Y:S01]  /*97b0*/  FFMA R24, R41.reuse, R67, R24 ;  /* 0x0000004329187223 */ /* 0x040fe20000000018 */
[C---:B------:R-:W-:Y:S01]  /*97c0*/  FMUL R28, R38.reuse, R33 ;  /* 0x00000021261c7220 */ /* 0x040fe20000400000 */
[--C-:B------:R-:W-:Y:S02]  /*97d0*/  HADD2.F32 R42, -RZ, R79.reuse.H0_H0 ;  /* 0x2000004fff2a7230 */ /* 0x100fe40000004100 */
[C---:B------:R-:W-:Y:S01]  /*97e0*/  FFMA R25, R41.reuse, R66, R25 ;  /* 0x0000004229197223 */ /* 0x040fe20000000019 */
[----:B------:R-:W-:Y:S02]  /*97f0*/  HADD2.F32 R71, -RZ, R79.H1_H1 ;  /* 0x3000004fff477230 */ /* 0x000fe40000004100 */
[C---:B------:R-:W-:Y:S01]  /*9800*/  FMUL R29, R38.reuse, R34 ;  /* 0x00000022261d7220 */ /* 0x040fe20000400000 */
        /* <DEDUP_REMOVED lines=9> */
[----:B-1----:R-:W-:Y:S01]  /*98a0*/  F2FP.SATFINITE.E5M2.F32.PACK_AB_MERGE_C R105, R22, R21, RZ ;  /* 0x000000151669723e */ /* 0x002fe200048060ff */
[----:B------:R1:W-:Y:S01]  /*98b0*/  STS.128 [R84+UR44+0x5200], R100 ;  /* 0x0052006454007988 */ /* 0x0003e20008000c2c */
[----:B------:R-:W-:Y:S02]  /*98c0*/  F2FP.SATFINITE.E5M2.F32.PACK_AB_MERGE_C R64, R26, R25, RZ ;  /* 0x000000191a40723e */ /* 0x000fe400048060ff */
[----:B------:R-:W-:Y:S02]  /*98d0*/  F2FP.SATFINITE.E5M2.F32.PACK_AB_MERGE_C R67, R30, R29, RZ ;  /* 0x0000001d1e43723e */ /* 0x000fe400048060ff */
[----:B------:R-:W-:Y:S02]  /*98e0*/  F2FP.SATFINITE.E5M2.F32.PACK_AB_MERGE_C R104, R2, R0, R3 ;  /* 0x000000000268723e */ /* 0x000fe40004806003 */
[----:B------:R-:W-:Y:S02]  /*98f0*/  F2FP.SATFINITE.E5M2.F32.PACK_AB_MERGE_C R105, R20, R7, R105 ;  /* 0x000000071469723e */ /* 0x000fe40004806069 */
[----:B------:R-:W-:Y:S02]  /*9900*/  F2FP.SATFINITE.E5M2.F32.PACK_AB_MERGE_C R106, R24, R23, R64 ;  /* 0x00000017186a723e */ /* 0x000fe40004806040 */
[----:B------:R-:W-:Y:S02]  /*9910*/  F2FP.SATFINITE.E5M2.F32.PACK_AB_MERGE_C R107, R28, R27, R67 ;  /* 0x0000001b1c6b723e */ /* 0x000fe40004806043 */
[----:B------:R-:W-:Y:S03]  /*9920*/  IADD3 R36, PT, PT, R36, 0x1, RZ ;  /* 0x0000000124247810 */ /* 0x000fe60007ffe0ff */
        /* <DEDUP_REMOVED lines=18> */
.L_x_137:
[----:B------:R-:W-:Y:S05]  /*9a50*/  BSYNC.RECONVERGENT B0 ;  /* 0x0000000000007941 */ /* 0x000fea0003800200 */
.L_x_136:
[----:B------:R-:W-:Y:S01]  /*9a60*/  R2UR UR4, R87 ;  /* 0x00000000570472ca */ /* 0x000fe200000e0000 */
[----:B------:R-:W-:Y:S01]  /*9a70*/  BAR.SYNC.DEFER_BLOCKING 0x1, 0x80 ;  /* 0x0042000000007b1d */ /* 0x000fe20000010000 */
[C---:B------:R-:W-:Y:S01]  /*9a80*/  ISETP.NE.AND P0, PT, R89.reuse, 0x2, PT ;  /* 0x000000025900780c */ /* 0x040fe20003f05270 */
[----:B------:R-:W-:Y:S01]  /*9a90*/  UISETP.NE.AND UP0, UPT, UR45, URZ, UPT ;  /* 0x000000ff2d00728c */ /* 0x000fe2000bf05270 */
[----:B------:R-:W-:Y:S01]  /*9aa0*/  ISETP.NE.AND P1, PT, R36, 0x4, PT ;  /* 0x000000042400780c */ /* 0x000fe20003f25270 */
[----:B------:R-:W-:Y:S01]  /*9ab0*/  UIADD3 UR30, UPT, UPT, UR38, UR59, URZ ;  /* 0x0000003b261e7290 */ /* 0x000fe2000fffe0ff */
[----:B------:R-:W-:Y:S02]  /*9ac0*/  SEL R5, RZ, 0x1, P0 ;  /* 0x00000001ff057807 */ /* 0x000fe40000000000 */
[----:B------:R-:W-:Y:S02]  /*9ad0*/  SEL R3, RZ, 0x1, P1 ;  /* 0x00000001ff037807 */ /* 0x000fe40000800000 */
[----:B------:R-:W-:Y:S02]  /*9ae0*/  LOP3.LUT R92, R92, R5, RZ, 0x3c, !PT ;  /* 0x000000055c5c7212 */ /* 0x000fe400078e3cff */
[----:B------:R-:W-:Y:S01]  /*9af0*/  LOP3.LUT R94, R94, R3, RZ, 0x3c, !PT ;  /* 0x000000035e5e7212 */ /* 0x000fe200078e3cff */
[----:B------:R-:W-:Y:S01]  /*9b00*/  UIADD3 UR31, UPT, UPT, UR37, UR4, URZ ;  /* 0x00000004251f7290 */ /* 0x000fe2000fffe0ff */
[----:B------:R-:W-:Y:S02]  /*9b10*/  SEL R89, R89, RZ, P0 ;  /* 0x000000ff59597207 */ /* 0x000fe40000000000 */
[----:B------:R-:W-:Y:S01]  /*9b20*/  SEL R36, R36, RZ, P1 ;  /* 0x000000ff24247207 */ /* 0x000fe20000800000 */
[----:B------:R-:W-:Y:S01]  /*9b30*/  UMOV UR36, UR58 ;  /* 0x0000003a00247c82 */ /* 0x000fe20008000000 */
[----:B------:R-:W-:Y:S07]  /*9b40*/  BRA.U UP0, `(.L_x_138) ;  /* 0xffffffb900e07547 */ /* 0x000fee000b83ffff */
[----:B------:R-:W-:Y:S05]  /*9b50*/  EXIT ;  /* 0x000000000000794d */ /* 0x000fea0003800000 */
.L_x_25:
[----:B-1----:R1:W3:Y:S02]  /*9b60*/  SYNCS.PHASECHK.TRANS64.TRYWAIT P0, [R0+URZ+0x160], R3 ;  /* 0x00016003000075a7 */ /* 0x0022e400080011ff */
[----:B---3--:R-:W-:Y:S05]  /*9b70*/  @!P0 NANOSLEEP.SYNCS 0x989680 ;  /* 0x009896800000895d */ /* 0x008fea0003900000 */
[----:B------:R-:W3:Y:S02]  /*9b80*/  @!P0 SYNCS.PHASECHK.TRANS64 P0, [R0+URZ+0x160], R3 ;  /* 0x00016003000085a7 */ /* 0x000ee400080010ff */
[----:B---3--:R-:W-:Y:S05]  /*9b90*/  @!P0 BRA `(.L_x_25) ;  /* 0xfffffffc00f08947 */ /* 0x008fea000383ffff */
[----:B------:R-:W-:Y:S05]  /*9ba0*/  BRA `(.L_x_139) ;  /* 0xffffff7c00947947 */ /* 0x000fea000383ffff */
.L_x_28:
[----:B-1----:R-:W-:-:S07]  /*9bb0*/  MOV R0, UR33 ;  /* 0x0000002100007c02 */ /* 0x002fce0008000f00 */
.L_x_140:
[----:B-1----:R1:W3:Y:S02]  /*9bc0*/  SYNCS.PHASECHK.TRANS64.TRYWAIT P0, [R0+URZ+0x50], R3 ;  /* 0x00005003000075a7 */ /* 0x0022e400080011ff */
[----:B---3--:R-:W-:Y:S05]  /*9bd0*/  @!P0 NANOSLEEP.SYNCS 0x989680 ;  /* 0x009896800000895d */ /* 0x008fea0003900000 */
[----:B------:R-:W3:Y:S02]  /*9be0*/  @!P0 SYNCS.PHASECHK.TRANS64 P0, [R0+URZ+0x50], R3 ;  /* 0x00005003000085a7 */ /* 0x000ee400080010ff */
[----:B---3--:R-:W-:Y:S05]  /*9bf0*/  @!P0 BRA `(.L_x_140) ;  /* 0xfffffffc00f08947 */ /* 0x008fea000383ffff */
[----:B------:R-:W-:Y:S05]  /*9c00*/  BRA `(.L_x_27) ;  /* 0xffffff7c00d47947 */ /* 0x000fea000383ffff */
.L_x_35:
[----:B-1----:R-:W-:-:S07]  /*9c10*/  MOV R0, UR9 ;  /* 0x0000000900007c02 */ /* 0x002fce0008000f00 */
.L_x_141:
[----:B-1----:R1:W3:Y:S02]  /*9c20*/  SYNCS.PHASECHK.TRANS64.TRYWAIT P0, [R0+URZ+0x50], R3 ;  /* 0x00005003000075a7 */ /* 0x0022e400080011ff */
[----:B---3--:R-:W-:Y:S05]  /*9c30*/  @!P0 NANOSLEEP.SYNCS 0x989680 ;  /* 0x009896800000895d */ /* 0x008fea0003900000 */
[----:B------:R-:W3:Y:S02]  /*9c40*/  @!P0 SYNCS.PHASECHK.TRANS64 P0, [R0+URZ+0x50], R3 ;  /* 0x00005003000085a7 */ /* 0x000ee400080010ff */
[----:B---3--:R-:W-:Y:S05]  /*9c50*/  @!P0 BRA `(.L_x_141) ;  /* 0xfffffffc00f08947 */ /* 0x008fea000383ffff */
[----:B------:R-:W-:Y:S05]  /*9c60*/  BRA `(.L_x_34) ;  /* 0xffffff8000907947 */ /* 0x000fea000383ffff */
.L_x_40:
[----:B-1----:R1:W3:Y:S02]  /*9c70*/  SYNCS.PHASECHK.TRANS64.TRYWAIT P0, [R3+URZ+0xf0], R0 ;  /* 0x0000f000030075a7 */ /* 0x0022e400080011ff */
[----:B---3--:R-:W-:Y:S05]  /*9c80*/  @!P0 NANOSLEEP.SYNCS 0x989680 ;  /* 0x009896800000895d */ /* 0x008fea0003900000 */
[----:B------:R-:W3:Y:S02]  /*9c90*/  @!P0 SYNCS.PHASECHK.TRANS64 P0, [R3+URZ+0xf0], R0 ;  /* 0x0000f000030085a7 */ /* 0x000ee400080010ff */
[----:B---3--:R-:W-:Y:S05]  /*9ca0*/  @!P0 BRA `(.L_x_40) ;  /* 0xfffffffc00f08947 */ /* 0x008fea000383ffff */
[----:B------:R-:W-:Y:S05]  /*9cb0*/  BRA `(.L_x_142) ;  /* 0xffffff8400307947 */ /* 0x000fea000383ffff */
.L_x_44:
[----:B-1----:R-:W-:-:S07]  /*9cc0*/  MOV R0, UR4 ;  /* 0x0000000400007c02 */ /* 0x002fce0008000f00 */
.L_x_143:
[----:B-1----:R1:W3:Y:S02]  /*9cd0*/  SYNCS.PHASECHK.TRANS64.TRYWAIT P0, [R0+URZ], R3 ;  /* 0x00000003000075a7 */ /* 0x0022e400080011ff */
[----:B---3--:R-:W-:Y:S05]  /*9ce0*/  @!P0 NANOSLEEP.SYNCS 0x989680 ;  /* 0x009896800000895d */ /* 0x008fea0003900000 */
[----:B------:R-:W3:Y:S02]  /*9cf0*/  @!P0 SYNCS.PHASECHK.TRANS64 P0, [R0+URZ], R3 ;  /* 0x00000003000085a7 */ /* 0x000ee400080010ff */
[----:B---3--:R-:W-:Y:S05]  /*9d00*/  @!P0 BRA `(.L_x_143) ;  /* 0xfffffffc00f08947 */ /* 0x008fea000383ffff */
[----:B------:R-:W-:Y:S05]  /*9d10*/  BRA `(.L_x_144) ;  /* 0xffffff8800d87947 */ /* 0x000fea000383ffff */
.L_x_45:
[----:B------:R-:W-:-:S07]  /*9d20*/  MOV R0, UR5 ;  /* 0x0000000500007c02 */ /* 0x000fce0008000f00 */
.L_x_145:
[----:B-1----:R1:W3:Y:S02]  /*9d30*/  SYNCS.PHASECHK.TRANS64.TRYWAIT P0, [R0+URZ], R3 ;  /* 0x00000003000075a7 */ /* 0x0022e400080011ff */
[----:B---3--:R-:W-:Y:S05]  /*9d40*/  @!P0 NANOSLEEP.SYNCS 0x989680 ;  /* 0x009896800000895d */ /* 0x008fea0003900000 */
[----:B------:R-:W3:Y:S02]  /*9d50*/  @!P0 SYNCS.PHASECHK.TRANS64 P0, [R0+URZ], R3 ;  /* 0x00000003000085a7 */ /* 0x000ee400080010ff */
[----:B---3--:R-:W-:Y:S05]  /*9d60*/  @!P0 BRA `(.L_x_145) ;  /* 0xfffffffc00f08947 */ /* 0x008fea000383ffff */
[----:B------:R-:W-:Y:S05]  /*9d70*/  BRA `(.L_x_146) ;  /* 0xffffff8800e47947 */ /* 0x000fea000383ffff */
.L_x_46:
[----:B------:R-:W-:-:S07]  /*9d80*/  MOV R0, UR5 ;  /* 0x0000000500007c02 */ /* 0x000fce0008000f00 */
.L_x_147:
[----:B-1----:R1:W3:Y:S02]  /*9d90*/  SYNCS.PHASECHK.TRANS64.TRYWAIT P0, [R0+URZ], R3 ;  /* 0x00000003000075a7 */ /* 0x0022e400080011ff */
[----:B---3--:R-:W-:Y:S05]  /*9da0*/  @!P0 NANOSLEEP.SYNCS 0x989680 ;  /* 0x009896800000895d */ /* 0x008fea0003900000 */
[----:B------:R-:W3:Y:S02]  /*9db0*/  @!P0 SYNCS.PHASECHK.TRANS64 P0, [R0+URZ], R3 ;  /* 0x00000003000085a7 */ /* 0x000ee400080010ff */
[----:B---3--:R-:W-:Y:S05]  /*9dc0*/  @!P0 BRA `(.L_x_147) ;  /* 0xfffffffc00f08947 */ /* 0x008fea000383ffff */
[----:B------:R-:W-:Y:S05]  /*9dd0*/  BRA `(.L_x_148) ;  /* 0xffffff8800f07947 */ /* 0x000fea000383ffff */
.L_x_47:
[----:B------:R-:W-:-:S07]  /*9de0*/  MOV R0, UR5 ;  /* 0x0000000500007c02 */ /* 0x000fce0008000f00 */
.L_x_149:
[----:B-1----:R1:W3:Y:S02]  /*9df0*/  SYNCS.PHASECHK.TRANS64.TRYWAIT P0, [R0+URZ], R3 ;  /* 0x00000003000075a7 */ /* 0x0022e400080011ff */
[----:B---3--:R-:W-:Y:S05]  /*9e00*/  @!P0 NANOSLEEP.SYNCS 0x989680 ;  /* 0x009896800000895d */ /* 0x008fea0003900000 */
[----:B------:R-:W3:Y:S02]  /*9e10*/  @!P0 SYNCS.PHASECHK.TRANS64 P0, [R0+URZ], R3 ;  /* 0x00000003000085a7 */ /* 0x000ee400080010ff */
[----:B---3--:R-:W-:Y:S05]  /*9e20*/  @!P0 BRA `(.L_x_149) ;  /* 0xfffffffc00f08947 */ /* 0x008fea000383ffff */
[----:B------:R-:W-:Y:S05]  /*9e30*/  BRA `(.L_x_150) ;  /* 0xffffff8800fc7947 */ /* 0x000fea000383ffff */
.L_x_48:
[----:B------:R-:W-:-:S07]  /*9e40*/  MOV R0, UR5 ;  /* 0x0000000500007c02 */ /* 0x000fce0008000f00 */
.L_x_151:
[----:B-1----:R1:W3:Y:S02]  /*9e50*/  SYNCS.PHASECHK.TRANS64.TRYWAIT P0, [R0+URZ], R3 ;  /* 0x00000003000075a7 */ /* 0x0022e400080011ff */
[----:B---3--:R-:W-:Y:S05]  /*9e60*/  @!P0 NANOSLEEP.SYNCS 0x989680 ;  /* 0x009896800000895d */ /* 0x008fea0003900000 */
[----:B------:R-:W3:Y:S02]  /*9e70*/  @!P0 SYNCS.PHASECHK.TRANS64 P0, [R0+URZ], R3 ;  /* 0x00000003000085a7 */ /* 0x000ee400080010ff */
[----:B---3--:R-:W-:Y:S05]  /*9e80*/  @!P0 BRA `(.L_x_151) ;  /* 0xfffffffc00f08947 */ /* 0x008fea000383ffff */
[----:B------:R-:W-:Y:S05]  /*9e90*/  BRA `(.L_x_152) ;  /* 0xffffff8c00087947 */ /* 0x000fea000383ffff */
.L_x_49:
[----:B------:R-:W-:-:S07]  /*9ea0*/  MOV R0, UR5 ;  /* 0x0000000500007c02 */ /* 0x000fce0008000f00 */
.L_x_153:
[----:B-1----:R1:W3:Y:S02]  /*9eb0*/  SYNCS.PHASECHK.TRANS64.TRYWAIT P0, [R0+URZ], R3 ;  /* 0x00000003000075a7 */ /* 0x0022e400080011ff */
[----:B---3--:R-:W-:Y:S05]  /*9ec0*/  @!P0 NANOSLEEP.SYNCS 0x989680 ;  /* 0x009896800000895d */ /* 0x008fea0003900000 */
[----:B------:R-:W3:Y:S02]  /*9ed0*/  @!P0 SYNCS.PHASECHK.TRANS64 P0, [R0+URZ], R3 ;  /* 0x00000003000085a7 */ /* 0x000ee400080010ff */
[----:B---3--:R-:W-:Y:S05]  /*9ee0*/  @!P0 BRA `(.L_x_153) ;  /* 0xfffffffc00f08947 */ /* 0x008fea000383ffff */
[----:B------:R-:W-:Y:S05]  /*9ef0*/  BRA `(.L_x_154) ;  /* 0xffffff8c00147947 */ /* 0x000fea000383ffff */
.L_x_50:
[----:B------:R-:W-:-:S07]  /*9f00*/  MOV R0, UR5 ;  /* 0x0000000500007c02 */ /* 0x000fce0008000f00 */
.L_x_155:
[----:B-1----:R1:W3:Y:S02]  /*9f10*/  SYNCS.PHASECHK.TRANS64.TRYWAIT P0, [R0+URZ], R3 ;  /* 0x00000003000075a7 */ /* 0x0022e400080011ff */
[----:B---3--:R-:W-:Y:S05]  /*9f20*/  @!P0 NANOSLEEP.SYNCS 0x989680 ;  /* 0x009896800000895d */ /* 0x008fea0003900000 */
[----:B------:R-:W3:Y:S02]  /*9f30*/  @!P0 SYNCS.PHASECHK.TRANS64 P0, [R0+URZ], R3 ;  /* 0x00000003000085a7 */ /* 0x000ee400080010ff */
[----:B---3--:R-:W-:Y:S05]  /*9f40*/  @!P0 BRA `(.L_x_155) ;  /* 0xfffffffc00f08947 */ /* 0x008fea000383ffff */
[----:B------:R-:W-:Y:S05]  /*9f50*/  BRA `(.L_x_156) ;  /* 0xffffff8c00207947 */ /* 0x000fea000383ffff */
.L_x_51:
[----:B------:R-:W-:-:S07]  /*9f60*/  MOV R0, UR5 ;  /* 0x0000000500007c02 */ /* 0x000fce0008000f00 */
.L_x_157:
[----:B-1----:R1:W3:Y:S02]  /*9f70*/  SYNCS.PHASECHK.TRANS64.TRYWAIT P0, [R0+URZ], R3 ;  /* 0x00000003000075a7 */ /* 0x0022e400080011ff */
[----:B---3--:R-:W-:Y:S05]  /*9f80*/  @!P0 NANOSLEEP.SYNCS 0x989680 ;  /* 0x009896800000895d */ /* 0x008fea0003900000 */
[----:B------:R-:W3:Y:S02]  /*9f90*/  @!P0 SYNCS.PHASECHK.TRANS64 P0, [R0+URZ], R3 ;  /* 0x00000003000085a7 */ /* 0x000ee400080010ff */
[----:B---3--:R-:W-:Y:S05]  /*9fa0*/  @!P0 BRA `(.L_x_157) ;  /* 0xfffffffc00f08947 */ /* 0x008fea000383ffff */
[----:B------:R-:W-:Y:S05]  /*9fb0*/  BRA `(.L_x_158) ;  /* 0xffffff8c002c7947 */ /* 0x000fea000383ffff */
.L_x_52:
[----:B------:R-:W-:-:S07]  /*9fc0*/  MOV R0, UR5 ;  /* 0x0000000500007c02 */ /* 0x000fce0008000f00 */
.L_x_159:
[----:B-1----:R1:W3:Y:S02]  /*9fd0*/  SYNCS.PHASECHK.TRANS64.TRYWAIT P0, [R0+URZ], R3 ;  /* 0x00000003000075a7 */ /* 0x0022e400080011ff */
[----:B---3--:R-:W-:Y:S05]  /*9fe0*/  @!P0 NANOSLEEP.SYNCS 0x989680 ;  /* 0x009896800000895d */ /* 0x008fea0003900000 */
[----:B------:R-:W3:Y:S02]  /*9ff0*/  @!P0 SYNCS.PHASECHK.TRANS64 P0, [R0+URZ], R3 ;  /* 0x00000003000085a7 */ /* 0x000ee400080010ff */
[----:B---3--:R-:W-:Y:S05]  /*a000*/  @!P0 BRA `(.L_x_159) ;  /* 0xfffffffc00f08947 */ /* 0x008fea000383ffff */
[----:B------:R-:W-:Y:S05]  /*a010*/  BRA `(.L_x_160) ;  /* 0xffffff8c00387947 */ /* 0x000fea000383ffff */
.L_x_55:
[----:B--2---:R2:W3:Y:S02]  /*a020*/  SYNCS.PHASECHK.TRANS64.TRYWAIT P0, [R2+URZ+0x150], R5 ;  /* 0x00015005020075a7 */ /* 0x0044e400080011ff */
[----:B---3--:R-:W-:Y:S05]  /*a030*/  @!P0 NANOSLEEP.SYNCS 0x989680 ;  /* 0x009896800000895d */ /* 0x008fea0003900000 */
[----:B------:R-:W3:Y:S02]  /*a040*/  @!P0 SYNCS.PHASECHK.TRANS64 P0, [R2+URZ+0x150], R5 ;  /* 0x00015005020085a7 */ /* 0x000ee400080010ff */
[----:B---3--:R-:W-:Y:S05]  /*a050*/  @!P0 BRA `(.L_x_55) ;  /* 0xfffffffc00f08947 */ /* 0x008fea000383ffff */
[----:B------:R-:W-:Y:S05]  /*a060*/  BRA `(.L_x_161) ;  /* 0xffffff8c009c7947 */ /* 0x000fea000383ffff */
.L_x_56:
[----:B------:R-:W-:-:S07]  /*a070*/  MOV R2, UR4 ;  /* 0x0000000400027c02 */ /* 0x000fce0008000f00 */
.L_x_162:
[----:B--2---:R2:W3:Y:S02]  /*a080*/  SYNCS.PHASECHK.TRANS64.TRYWAIT P0, [R2+URZ+0x100], R5 ;  /* 0x00010005020075a7 */ /* 0x0044e400080011ff */
[----:B---3--:R-:W-:Y:S05]  /*a090*/  @!P0 NANOSLEEP.SYNCS 0x989680 ;  /* 0x009896800000895d */ /* 0x008fea0003900000 */
[----:B------:R-:W3:Y:S02]  /*a0a0*/  @!P0 SYNCS.PHASECHK.TRANS64 P0, [R2+URZ+0x100], R5 ;  /* 0x00010005020085a7 */ /* 0x000ee400080010ff */
[----:B---3--:R-:W-:Y:S05]  /*a0b0*/  @!P0 BRA `(.L_x_162) ;  /* 0xfffffffc00f08947 */ /* 0x008fea000383ffff */
[----:B------:R-:W-:Y:S05]  /*a0c0*/  BRA `(.L_x_163) ;  /* 0xffffff8c00ac7947 */ /* 0x000fea000383ffff */
.L_x_57:
[----:B--2---:R2:W3:Y:S02]  /*a0d0*/  SYNCS.PHASECHK.TRANS64.TRYWAIT P1, [R2+URZ+0xf0], R5 ;  /* 0x0000f005020075a7 */ /* 0x0044e400080211ff */
[----:B---3--:R-:W-:Y:S05]  /*a0e0*/  @!P1 NANOSLEEP.SYNCS 0x989680 ;  /* 0x009896800000995d */ /* 0x008fea0003900000 */
[----:B------:R-:W3:Y:S02]  /*a0f0*/  @!P1 SYNCS.PHASECHK.TRANS64 P1, [R2+URZ+0xf0], R5 ;  /* 0x0000f005020095a7 */ /* 0x000ee400080210ff */
[----:B---3--:R-:W-:Y:S05]  /*a100*/  @!P1 BRA `(.L_x_57) ;  /* 0xfffffffc00f09947 */ /* 0x008fea000383ffff */
[----:B------:R-:W-:Y:S05]  /*a110*/  BRA `(.L_x_164) ;  /* 0xffffff8c00dc7947 */ /* 0x000fea000383ffff */
.L_x_60:
[----:B------:R-:W-:-:S07]  /*a120*/  MOV R0, UR4 ;  /* 0x0000000400007c02 */ /* 0x000fce0008000f00 */
.L_x_165:
[----:B--2---:R2:W3:Y:S02]  /*a130*/  SYNCS.PHASECHK.TRANS64.TRYWAIT P0, [R0+URZ+0x100], R3 ;  /* 0x00010003000075a7 */ /* 0x0044e400080011ff */
[----:B---3--:R-:W-:Y:S05]  /*a140*/  @!P0 NANOSLEEP.SYNCS 0x989680 ;  /* 0x009896800000895d */ /* 0x008fea0003900000 */
[----:B------:R-:W3:Y:S02]  /*a150*/  @!P0 SYNCS.PHASECHK.TRANS64 P0, [R0+URZ+0x100], R3 ;  /* 0x00010003000085a7 */ /* 0x000ee400080010ff */
[----:B---3--:R-:W-:Y:S05]  /*a160*/  @!P0 BRA `(.L_x_165) ;  /* 0xfffffffc00f08947 */ /* 0x008fea000383ffff */
[----:B------:R-:W-:Y:S05]  /*a170*/  BRA `(.L_x_59) ;  /* 0xffffff9000307947 */ /* 0x000fea000383ffff */
.L_x_67:
[----:B-1----:R1:W2:Y:S02]  /*a180*/  SYNCS.PHASECHK.TRANS64.TRYWAIT P1, [R0+URZ+0xf0], R5 ;  /* 0x0000f005000075a7 */ /* 0x0022a400080211ff */
[----:B--2---:R-:W-:Y:S05]  /*a190*/  @!P1 NANOSLEEP.SYNCS 0x989680 ;  /* 0x009896800000995d */ /* 0x004fea0003900000 */
[----:B------:R-:W2:Y:S02]  /*a1a0*/  @!P1 SYNCS.PHASECHK.TRANS64 P1, [R0+URZ+0xf0], R5 ;  /* 0x0000f005000095a7 */ /* 0x000ea400080210ff */
[----:B--2---:R-:W-:Y:S05]  /*a1b0*/  @!P1 BRA `(.L_x_67) ;  /* 0xfffffffc00f09947 */ /* 0x004fea000383ffff */
[----:B------:R-:W-:Y:S05]  /*a1c0*/  BRA `(.L_x_166) ;  /* 0xffffff9400987947 */ /* 0x000fea000383ffff */
.L_x_68:
[----:B------:R-:W-:-:S07]  /*a1d0*/  MOV R3, UR23 ;  /* 0x0000001700037c02 */ /* 0x000fce0008000f00 */
.L_x_167:
[----:B-1----:R1:W2:Y:S02]  /*a1e0*/  SYNCS.PHASECHK.TRANS64.TRYWAIT P0, [R3+URZ+0x130], R0 ;  /* 0x00013000030075a7 */ /* 0x0022a400080011ff */
[----:B--2---:R-:W-:Y:S05]  /*a1f0*/  @!P0 NANOSLEEP.SYNCS 0x989680 ;  /* 0x009896800000895d */ /* 0x004fea0003900000 */
[----:B------:R-:W2:Y:S02]  /*a200*/  @!P0 SYNCS.PHASECHK.TRANS64 P0, [R3+URZ+0x130], R0 ;  /* 0x00013000030085a7 */ /* 0x000ea400080010ff */
[----:B--2---:R-:W-:Y:S05]  /*a210*/  @!P0 BRA `(.L_x_167) ;  /* 0xfffffffc00f08947 */ /* 0x004fea000383ffff */
[----:B------:R-:W-:Y:S05]  /*a220*/  BRA `(.L_x_168) ;  /* 0xffffff9400e87947 */ /* 0x000fea000383ffff */
.L_x_71:
[----:B------:R-:W-:Y:S07]  /*a230*/  MOV R0, UR5 ;  /* 0x0000000500007c02 */ /* 0x000fee0008000f00 */
.L_x_169:
[----:B-1----:R1:W2:Y:S02]  /*a240*/  SYNCS.PHASECHK.TRANS64.TRYWAIT P0, [R0+URZ], R3 ;  /* 0x00000003000075a7 */ /* 0x0022a400080011ff */
[----:B--2---:R-:W-:Y:S05]  /*a250*/  @!P0 NANOSLEEP.SYNCS 0x989680 ;  /* 0x009896800000895d */ /* 0x004fea0003900000 */
[----:B------:R-:W2:Y:S02]  /*a260*/  @!P0 SYNCS.PHASECHK.TRANS64 P0, [R0+URZ], R3 ;  /* 0x00000003000085a7 */ /* 0x000ea400080010ff */
[----:B--2---:R-:W-:Y:S05]  /*a270*/  @!P0 BRA `(.L_x_169) ;  /* 0xfffffffc00f08947 */ /* 0x004fea000383ffff */
[----:B------:R-:W-:Y:S05]  /*a280*/  BRA `(.L_x_70) ;  /* 0xffffff9800047947 */ /* 0x000fea000383ffff */
.L_x_74:
[----:B------:R-:W-:-:S07]  /*a290*/  MOV R0, UR4 ;  /* 0x0000000400007c02 */ /* 0x000fce0008000f00 */
.L_x_170:
[----:B--2---:R2:W4:Y:S02]  /*a2a0*/  SYNCS.PHASECHK.TRANS64.TRYWAIT P0, [R0+URZ], R3 ;  /* 0x00000003000075a7 */ /* 0x00452400080011ff */
[----:B----4-:R-:W-:Y:S05]  /*a2b0*/  @!P0 NANOSLEEP.SYNCS 0x989680 ;  /* 0x009896800000895d */ /* 0x010fea0003900000 */
[----:B------:R-:W4:Y:S02]  /*a2c0*/  @!P0 SYNCS.PHASECHK.TRANS64 P0, [R0+URZ], R3 ;  /* 0x00000003000085a7 */ /* 0x000f2400080010ff */
[----:B----4-:R-:W-:Y:S05]  /*a2d0*/  @!P0 BRA `(.L_x_170) ;  /* 0xfffffffc00f08947 */ /* 0x010fea000383ffff */
[----:B------:R-:W-:Y:S05]  /*a2e0*/  BRA `(.L_x_171) ;  /* 0xffffff9800b87947 */ /* 0x000fea000383ffff */
.L_x_75:
[----:B------:R-:W-:-:S07]  /*a2f0*/  MOV R0, UR5 ;  /* 0x0000000500007c02 */ /* 0x000fce0008000f00 */
.L_x_172:
[----:B-1----:R1:W2:Y:S02]  /*a300*/  SYNCS.PHASECHK.TRANS64.TRYWAIT P0, [R0+URZ], R3 ;  /* 0x00000003000075a7 */ /* 0x0022a400080011ff */
[----:B--2---:R-:W-:Y:S05]  /*a310*/  @!P0 NANOSLEEP.SYNCS 0x989680 ;  /* 0x009896800000895d */ /* 0x004fea0003900000 */
[----:B------:R-:W2:Y:S02]  /*a320*/  @!P0 SYNCS.PHASECHK.TRANS64 P0, [R0+URZ], R3 ;  /* 0x00000003000085a7 */ /* 0x000ea400080010ff */
[----:B--2---:R-:W-:Y:S05]  /*a330*/  @!P0 BRA `(.L_x_172) ;  /* 0xfffffffc00f08947 */ /* 0x004fea000383ffff */
[----:B------:R-:W-:Y:S05]  /*a340*/  BRA `(.L_x_173) ;  /* 0xffffff9800c47947 */ /* 0x000fea000383ffff */
.L_x_76:
[----:B------:R-:W-:-:S07]  /*a350*/  MOV R0, UR5 ;  /* 0x0000000500007c02 */ /* 0x000fce0008000f00 */
.L_x_174:
[----:B-1----:R1:W2:Y:S02]  /*a360*/  SYNCS.PHASECHK.TRANS64.TRYWAIT P0, [R0+URZ], R3 ;  /* 0x00000003000075a7 */ /* 0x0022a400080011ff */
[----:B--2---:R-:W-:Y:S05]  /*a370*/  @!P0 NANOSLEEP.SYNCS 0x989680 ;  /* 0x009896800000895d */ /* 0x004fea0003900000 */
[----:B------:R-:W2:Y:S02]  /*a380*/  @!P0 SYNCS.PHASECHK.TRANS64 P0, [R0+URZ], R3 ;  /* 0x00000003000085a7 */ /* 0x000ea400080010ff */
[----:B--2---:R-:W-:Y:S05]  /*a390*/  @!P0 BRA `(.L_x_174) ;  /* 0xfffffffc00f08947 */ /* 0x004fea000383ffff */
[----:B------:R-:W-:Y:S05]  /*a3a0*/  BRA `(.L_x_175) ;  /* 0xffffff9800d07947 */ /* 0x000fea000383ffff */
.L_x_77:
[----:B------:R-:W-:-:S07]  /*a3b0*/  MOV R0, UR4 ;  /* 0x0000000400007c02 */ /* 0x000fce0008000f00 */
.L_x_176:
[----:B-1----:R1:W2:Y:S02]  /*a3c0*/  SYNCS.PHASECHK.TRANS64.TRYWAIT P0, [R0+URZ], R3 ;  /* 0x00000003000075a7 */ /* 0x0022a400080011ff */
[----:B--2---:R-:W-:Y:S05]  /*a3d0*/  @!P0 NANOSLEEP.SYNCS 0x989680 ;  /* 0x009896800000895d */ /* 0x004fea0003900000 */
[----:B------:R-:W2:Y:S02]  /*a3e0*/  @!P0 SYNCS.PHASECHK.TRANS64 P0, [R0+URZ], R3 ;  /* 0x00000003000085a7 */ /* 0x000ea400080010ff */
[----:B--2---:R-:W-:Y:S05]  /*a3f0*/  @!P0 BRA `(.L_x_176) ;  /* 0xfffffffc00f08947 */ /* 0x004fea000383ffff */
[----:B------:R-:W-:Y:S05]  /*a400*/  BRA `(.L_x_177) ;  /* 0xffffff9800dc7947 */ /* 0x000fea000383ffff */
.L_x_82:
[----:B-1----:R1:W2:Y:S02]  /*a410*/  SYNCS.PHASECHK.TRANS64.TRYWAIT P0, [R8+URZ+0xf0], R5 ;  /* 0x0000f005080075a7 */ /* 0x0022a400080011ff */
[----:B--2---:R-:W-:Y:S05]  /*a420*/  @!P0 NANOSLEEP.SYNCS 0x989680 ;  /* 0x009896800000895d */ /* 0x004fea0003900000 */
[----:B------:R-:W2:Y:S02]  /*a430*/  @!P0 SYNCS.PHASECHK.TRANS64 P0, [R8+URZ+0xf0], R5 ;  /* 0x0000f005080085a7 */ /* 0x000ea400080010ff */
[----:B--2---:R-:W-:Y:S05]  /*a440*/  @!P0 BRA `(.L_x_82) ;  /* 0xfffffffc00f08947 */ /* 0x004fea000383ffff */
[----:B------:R-:W-:Y:S05]  /*a450*/  BRA `(.L_x_178) ;  /* 0xffffffa000207947 */ /* 0x000fea000383ffff */
.L_x_85:
[----:B------:R-:W-:Y:S07]  /*a460*/  MOV R0, UR21 ;  /* 0x0000001500007c02 */ /* 0x000fee0008000f00 */
.L_x_179:
[----:B-1----:R1:W2:Y:S02]  /*a470*/  SYNCS.PHASECHK.TRANS64.TRYWAIT P1, [R0+URZ+0xe8], R5 ;  /* 0x0000e805000075a7 */ /* 0x0022a400080211ff */
[----:B--2---:R-:W-:Y:S05]  /*a480*/  @!P1 NANOSLEEP.SYNCS 0x989680 ;  /* 0x009896800000995d */ /* 0x004fea0003900000 */
[----:B------:R-:W2:Y:S02]  /*a490*/  @!P1 SYNCS.PHASECHK.TRANS64 P1, [R0+URZ+0xe8], R5 ;  /* 0x0000e805000095a7 */ /* 0x000ea400080210ff */
[----:B--2---:R-:W-:Y:S05]  /*a4a0*/  @!P1 BRA `(.L_x_179) ;  /* 0xfffffffc00f09947 */ /* 0x004fea000383ffff */
[----:B------:R-:W-:Y:S05]  /*a4b0*/  BRA `(.L_x_84) ;  /* 0xffffffa4009c7947 */ /* 0x000fea000383ffff */
.L_x_88:
[----:B-1----:R-:W-:Y:S07]  /*a4c0*/  MOV R5, UR21 ;  /* 0x0000001500057c02 */ /* 0x002fee0008000f00 */
.L_x_180:
[----:B-1----:R1:W2:Y:S02]  /*a4d0*/  SYNCS.PHASECHK.TRANS64.TRYWAIT P0, [R5+URZ+0xc0], R4 ;  /* 0x0000c004050075a7 */ /* 0x0022a400080011ff */
[----:B--2---:R-:W-:Y:S05]  /*a4e0*/  @!P0 NANOSLEEP.SYNCS 0x989680 ;  /* 0x009896800000895d */ /* 0x004fea0003900000 */
[----:B------:R-:W2:Y:S02]  /*a4f0*/  @!P0 SYNCS.PHASECHK.TRANS64 P0, [R5+URZ+0xc0], R4 ;  /* 0x0000c004050085a7 */ /* 0x000ea400080010ff */
[----:B--2---:R-:W-:Y:S05]  /*a500*/  @!P0 BRA `(.L_x_180) ;  /* 0xfffffffc00f08947 */ /* 0x004fea000383ffff */
[----:B------:R-:W-:Y:S05]  /*a510*/  BRA `(.L_x_181) ;  /* 0xffffffa400f47947 */ /* 0x000fea000383ffff */
.L_x_89:
[----:B------:R-:W-:Y:S07]  /*a520*/  MOV R5, UR21 ;  /* 0x0000001500057c02 */ /* 0x000fee0008000f00 */
.L_x_182:
[----:B-1----:R1:W2:Y:S02]  /*a530*/  SYNCS.PHASECHK.TRANS64.TRYWAIT P0, [R5+URZ+0xc8], R4 ;  /* 0x0000c804050075a7 */ /* 0x0022a400080011ff */
[----:B--2---:R-:W-:Y:S05]  /*a540*/  @!P0 NANOSLEEP.SYNCS 0x989680 ;  /* 0x009896800000895d */ /* 0x004fea0003900000 */
[----:B------:R-:W2:Y:S02]  /*a550*/  @!P0 SYNCS.PHASECHK.TRANS64 P0, [R5+URZ+0xc8], R4 ;  /* 0x0000c804050085a7 */ /* 0x000ea400080010ff */
[----:B--2---:R-:W-:Y:S05]  /*a560*/  @!P0 BRA `(.L_x_182) ;  /* 0xfffffffc00f08947 */ /* 0x004fea000383ffff */
[----:B------:R-:W-:Y:S05]  /*a570*/  BRA `(.L_x_183) ;  /* 0xffffffa8002c7947 */ /* 0x000fea000383ffff */
.L_x_90:
[----:B-1----:R-:W-:Y:S07]  /*a580*/  MOV R5, UR21 ;  /* 0x0000001500057c02 */ /* 0x002fee0008000f00 */
.L_x_184:
[----:B-1----:R1:W2:Y:S02]  /*a590*/  SYNCS.PHASECHK.TRANS64.TRYWAIT P0, [R5+URZ+0xd0], R4 ;  /* 0x0000d004050075a7 */ /* 0x0022a400080011ff */
[----:B--2---:R-:W-:Y:S05]  /*a5a0*/  @!P0 NANOSLEEP.SYNCS 0x989680 ;  /* 0x009896800000895d */ /* 0x004fea0003900000 */
[----:B------:R-:W2:Y:S02]  /*a5b0*/  @!P0 SYNCS.PHASECHK.TRANS64 P0, [R5+URZ+0xd0], R4 ;  /* 0x0000d004050085a7 */ /* 0x000ea400080010ff */
[----:B--2---:R-:W-:Y:S05]  /*a5c0*/  @!P0 BRA `(.L_x_184) ;  /* 0xfffffffc00f08947 */ /* 0x004fea000383ffff */
[----:B------:R-:W-:Y:S05]  /*a5d0*/  BRA `(.L_x_185) ;  /* 0xffffffa800707947 */ /* 0x000fea000383ffff */
.L_x_91:
[----:B-1----:R-:W-:Y:S07]  /*a5e0*/  MOV R5, UR21 ;  /* 0x0000001500057c02 */ /* 0x002fee0008000f00 */
.L_x_186:
[----:B-1----:R1:W2:Y:S02]  /*a5f0*/  SYNCS.PHASECHK.TRANS64.TRYWAIT P0, [R5+URZ+0xd8], R4 ;  /* 0x0000d804050075a7 */ /* 0x0022a400080011ff */
[----:B--2---:R-:W-:Y:S05]  /*a600*/  @!P0 NANOSLEEP.SYNCS 0x989680 ;  /* 0x009896800000895d */ /* 0x004fea0003900000 */
[----:B------:R-:W2:Y:S02]  /*a610*/  @!P0 SYNCS.PHASECHK.TRANS64 P0, [R5+URZ+0xd8], R4 ;  /* 0x0000d804050085a7 */ /* 0x000ea400080010ff */
[----:B--2---:R-:W-:Y:S05]  /*a620*/  @!P0 BRA `(.L_x_186) ;  /* 0xfffffffc00f08947 */ /* 0x004fea000383ffff */
[----:B------:R-:W-:Y:S05]  /*a630*/  BRA `(.L_x_187) ;  /* 0xffffffa800b87947 */ /* 0x000fea000383ffff */
.L_x_93:
[----:B------:R-:W-:-:S07]  /*a640*/  MOV R0, UR21 ;  /* 0x0000001500007c02 */ /* 0x000fce0008000f00 */
.L_x_188:
[----:B-1----:R1:W2:Y:S02]  /*a650*/  SYNCS.PHASECHK.TRANS64.TRYWAIT P0, [R0+URZ+0xc0], R3 ;  /* 0x0000c003000075a7 */ /* 0x0022a400080011ff */
[----:B--2---:R-:W-:Y:S05]  /*a660*/  @!P0 NANOSLEEP.SYNCS 0x989680 ;  /* 0x009896800000895d */ /* 0x004fea0003900000 */
[----:B------:R-:W2:Y:S02]  /*a670*/  @!P0 SYNCS.PHASECHK.TRANS64 P0, [R0+URZ+0xc0], R3 ;  /* 0x0000c003000085a7 */ /* 0x000ea400080010ff */
[----:B--2---:R-:W-:Y:S05]  /*a680*/  @!P0 BRA `(.L_x_188) ;  /* 0xfffffffc00f08947 */ /* 0x004fea000383ffff */
[----:B------:R-:W-:Y:S05]  /*a690*/  BRA `(.L_x_189) ;  /* 0xffffffac002c7947 */ /* 0x000fea000383ffff */
.L_x_94:
[----:B-1----:R-:W-:-:S07]  /*a6a0*/  MOV R0, UR21 ;  /* 0x0000001500007c02 */ /* 0x002fce0008000f00 */
.L_x_190:
[----:B-1----:R1:W2:Y:S02]  /*a6b0*/  SYNCS.PHASECHK.TRANS64.TRYWAIT P0, [R0+URZ+0xc8], R3 ;  /* 0x0000c803000075a7 */ /* 0x0022a400080011ff */
[----:B--2---:R-:W-:Y:S05]  /*a6c0*/  @!P0 NANOSLEEP.SYNCS 0x989680 ;  /* 0x009896800000895d */ /* 0x004fea0003900000 */
[----:B------:R-:W2:Y:S02]  /*a6d0*/  @!P0 SYNCS.PHASECHK.TRANS64 P0, [R0+URZ+0xc8], R3 ;  /* 0x0000c803000085a7 */ /* 0x000ea400080010ff */
[----:B--2---:R-:W-:Y:S05]  /*a6e0*/  @!P0 BRA `(.L_x_190) ;  /* 0xfffffffc00f08947 */ /* 0x004fea000383ffff */
[----:B------:R-:W-:Y:S05]  /*a6f0*/  BRA `(.L_x_191) ;  /* 0xffffffac001c7947 */ /* 0x000fea000383ffff */
.L_x_95:
[----:B-1----:R-:W-:-:S07]  /*a700*/  MOV R0, UR21 ;  /* 0x0000001500007c02 */ /* 0x002fce0008000f00 */
.L_x_192:
[----:B-1----:R1:W2:Y:S02]  /*a710*/  SYNCS.PHASECHK.TRANS64.TRYWAIT P0, [R0+URZ+0xd0], R3 ;  /* 0x0000d003000075a7 */ /* 0x0022a400080011ff */
[----:B--2---:R-:W-:Y:S05]  /*a720*/  @!P0 NANOSLEEP.SYNCS 0x989680 ;  /* 0x009896800000895d */ /* 0x004fea0003900000 */
[----:B------:R-:W2:Y:S02]  /*a730*/  @!P0 SYNCS.PHASECHK.TRANS64 P0, [R0+URZ+0xd0], R3 ;  /* 0x0000d003000085a7 */ /* 0x000ea400080010ff */
[----:B--2---:R-:W-:Y:S05]  /*a740*/  @!P0 BRA `(.L_x_192) ;  /* 0xfffffffc00f08947 */ /* 0x004fea000383ffff */
[----:B------:R-:W-:Y:S05]  /*a750*/  BRA `(.L_x_193) ;  /* 0xffffffac000c7947 */ /* 0x000fea000383ffff */
.L_x_97:
[----:B-1----:R1:W2:Y:S02]  /*a760*/  SYNCS.PHASECHK.TRANS64.TRYWAIT P0, [R3+URZ+0xf0], R0 ;  /* 0x0000f000030075a7 */ /* 0x0022a400080011ff */
[----:B--2---:R-:W-:Y:S05]  /*a770*/  @!P0 NANOSLEEP.SYNCS 0x989680 ;  /* 0x009896800000895d */ /* 0x004fea0003900000 */
[----:B------:R-:W2:Y:S02]  /*a780*/  @!P0 SYNCS.PHASECHK.TRANS64 P0, [R3+URZ+0xf0], R0 ;  /* 0x0000f000030085a7 */ /* 0x000ea400080010ff */
[----:B--2---:R-:W-:Y:S05]  /*a790*/  @!P0 BRA `(.L_x_97) ;  /* 0xfffffffc00f08947 */ /* 0x004fea000383ffff */
[----:B------:R-:W-:Y:S05]  /*a7a0*/  BRA `(.L_x_194) ;  /* 0xffffffac00dc7947 */ /* 0x000fea000383ffff */
.L_x_108:
[----:B--2---:R2:W1:Y:S02]  /*a7b0*/  SYNCS.PHASECHK.TRANS64.TRYWAIT P1, [R2+URZ+0xa0], R3 ;  /* 0x0000a003020075a7 */ /* 0x00446400080211ff */
[----:B-1----:R-:W-:Y:S05]  /*a7c0*/  @!P1 NANOSLEEP.SYNCS 0x989680 ;  /* 0x009896800000995d */ /* 0x002fea0003900000 */
[----:B------:R-:W1:Y:S02]  /*a7d0*/  @!P1 SYNCS.PHASECHK.TRANS64 P1, [R2+URZ+0xa0], R3 ;  /* 0x0000a003020095a7 */ /* 0x000e6400080210ff */
[----:B-1----:R-:W-:Y:S05]  /*a7e0*/  @!P1 BRA `(.L_x_108) ;  /* 0xfffffffc00f09947 */ /* 0x002fea000383ffff */
[----:B------:R-:W-:Y:S05]  /*a7f0*/  BRA `(.L_x_107) ;  /* 0xffffffbc00547947 */ /* 0x000fea000383ffff */
.L_x_110:
[----:B--2---:R2:W4:Y:S02]  /*a800*/  SYNCS.PHASECHK.TRANS64.TRYWAIT P0, [R71+URZ+0x110], R4 ;  /* 0x00011004470075a7 */ /* 0x00452400080011ff */
[----:B----4-:R-:W-:Y:S05]  /*a810*/  @!P0 NANOSLEEP.SYNCS 0x989680 ;  /* 0x009896800000895d */ /* 0x010fea0003900000 */
[----:B------:R-:W4:Y:S02]  /*a820*/  @!P0 SYNCS.PHASECHK.TRANS64 P0, [R71+URZ+0x110], R4 ;  /* 0x00011004470085a7 */ /* 0x000f2400080010ff */
[----:B----4-:R-:W-:Y:S05]  /*a830*/  @!P0 BRA `(.L_x_110) ;  /* 0xfffffffc00f08947 */ /* 0x010fea000383ffff */
[----:B------:R-:W-:Y:S05]  /*a840*/  BRA `(.L_x_109) ;  /* 0xffffffbc00a47947 */ /* 0x000fea000383ffff */
.L_x_118:
[----:B---3--:R3:W4:Y:S02]  /*a850*/  SYNCS.PHASECHK.TRANS64.TRYWAIT P0, [R112+URZ+0xa0], R3 ;  /* 0x0000a003700075a7 */ /* 0x00872400080011ff */
[----:B----4-:R-:W-:Y:S05]  /*a860*/  @!P0 NANOSLEEP.SYNCS 0x989680 ;  /* 0x009896800000895d */ /* 0x010fea0003900000 */
[----:B------:R-:W4:Y:S02]  /*a870*/  @!P0 SYNCS.PHASECHK.TRANS64 P0, [R112+URZ+0xa0], R3 ;  /* 0x0000a003700085a7 */ /* 0x000f2400080010ff */
[----:B----4-:R-:W-:Y:S05]  /*a880*/  @!P0 BRA `(.L_x_118) ;  /* 0xfffffffc00f08947 */ /* 0x010fea000383ffff */
[----:B------:R-:W-:Y:S05]  /*a890*/  BRA `(.L_x_117) ;  /* 0xffffffc800987947 */ /* 0x000fea000383ffff */
.L_x_126:
[----:B---3--:R3:W4:Y:S02]  /*a8a0*/  SYNCS.PHASECHK.TRANS64.TRYWAIT P0, [R112+URZ+0xa0], R5 ;  /* 0x0000a005700075a7 */ /* 0x00872400080011ff */
[----:B----4-:R-:W-:Y:S05]  /*a8b0*/  @!P0 NANOSLEEP.SYNCS 0x989680 ;  /* 0x009896800000895d */ /* 0x010fea0003900000 */
[----:B------:R-:W4:Y:S02]  /*a8c0*/  @!P0 SYNCS.PHASECHK.TRANS64 P0, [R112+URZ+0xa0], R5 ;  /* 0x0000a005700085a7 */ /* 0x000f2400080010ff */
[----:B----4-:R-:W-:Y:S05]  /*a8d0*/  @!P0 BRA `(.L_x_126) ;  /* 0xfffffffc00f08947 */ /* 0x010fea000383ffff */
[----:B------:R-:W-:Y:S05]  /*a8e0*/  BRA `(.L_x_125) ;  /* 0xffffffd400d87947 */ /* 0x000fea000383ffff */
.L_x_134:
[----:B---3--:R3:W4:Y:S02]  /*a8f0*/  SYNCS.PHASECHK.TRANS64.TRYWAIT P0, [R102+URZ+0xa0], R3 ;  /* 0x0000a003660075a7 */ /* 0x00872400080011ff */
[----:B----4-:R-:W-:Y:S05]  /*a900*/  @!P0 NANOSLEEP.SYNCS 0x989680 ;  /* 0x009896800000895d */ /* 0x010fea0003900000 */
[----:B------:R-:W4:Y:S02]  /*a910*/  @!P0 SYNCS.PHASECHK.TRANS64 P0, [R102+URZ+0xa0], R3 ;  /* 0x0000a003660085a7 */ /* 0x000f2400080010ff */
[----:B----4-:R-:W-:Y:S05]  /*a920*/  @!P0 BRA `(.L_x_134) ;  /* 0xfffffffc00f08947 */ /* 0x010fea000383ffff */
[----:B------:R-:W-:Y:S05]  /*a930*/  BRA `(.L_x_133) ;  /* 0xffffffe400247947 */ /* 0x000fea000383ffff */
        .weak           $__internal_0_$__cuda_sm10x_tcgen05_guardrail_trap_col_being_dealloced_not_returned_by_alloc
        .type           $__internal_0_$__cuda_sm10x_tcgen05_guardrail_trap_col_being_dealloced_not_returned_by_alloc,@function
        .size           $__internal_0_$__cuda_sm10x_tcgen05_guardrail_trap_col_being_dealloced_not_returned_by_alloc,($__internal_1_$__cuda_sm10x_tcgen05_guardrail_trap_phase_invalid_during_alloc - $__internal_0_$__cuda_sm10x_tcgen05_guardrail_trap_col_being_dealloced_not_returned_by_alloc)
$__internal_0_$__cuda_sm10x_tcgen05_guardrail_trap_col_being_dealloced_not_returned_by_alloc:
[----:B------:R-:W-:Y:S05]  /*a940*/  BPT.TRAP 0x1 ;  /* 0x000000040000795c */ /* 0x000fea0000300000 */
[----:B------:R-:W-:-:S04]  /*a950*/  HFMA2 R3, -RZ, RZ, 0, 0 ;  /* 0x00000000ff037431 */ /* 0x000fc800000001ff */
[----:B------:R-:W-:Y:S05]  /*a960*/  RET.REL.NODEC R2 `(_ZN7cutlass13device_kernelINS_4gemm6kernel13GemmUniversalIN4cute5tupleIJiiiiEEENS1_10collective13CollectiveMmaINS1_35MainloopSm100TmaUmmaWarpSpecializedILi10ELi2ELi4ENS5_IJNS4_1CILi4EEENSA_ILi1EEESC_EEEEENS5_IJNSA_ILi64EEENSA_ILi256EEESF_EEENS_12float_e5m2_tENS5_IJlSC_lEEESI_SJ_NS4_8TiledMMAINS4_8MMA_AtomIJNS4_10MMA_TraitsINS4_19SM100_MMA_F8F6F4_SSEJSI_SI_fSF_SG_NS4_17integral_constantINS4_4UMMA5MajorELSQ_0EEESR_NSO_INSP_7ScaleInELSS_0EEEST_EEEEEENS4_6LayoutINS5_IJSC_SC_SC_EEENS5_IJNSA_ILi0EEESY_SY_EEEEENS5_IJNS4_10UnderscoreES11_S11_EEEEENS4_13SM90_TMA_LOADENS4_14ComposedLayoutINS4_7SwizzleILi2ELi4ELi3EEENS4_18smem_ptr_flag_bitsILi8EEENSW_INS5_IJNSA_ILi8EEESF_EEENS5_IJSF_SC_EEEEEEEvNS4_8identityENS4_23SM90_TMA_LOAD_MULTICASTES1E_vS1F_EENS_8epilogue10collective18CollectiveEpilogueINS1I_23Sm100TmaWarpSpecializedILi4ELi2ELi32ELb0ELb0EEEJSH_NS5_IJNSW_ISF_SC_EES1N_EEESI_SJ_SI_SJ_NS1I_6fusion15FusionCallbacksIS1M_NS1P_17LinearCombinationISI_fSI_fLNS_15FloatRoundStyleE2EEESH_S1O_JEEENS4_5SM1004TMEM4LOAD26SM100_TMEM_LOAD_16dp32b32xES14_S1E_NS4_39AutoVectorizingCopyWithAssumedAlignmentILi128EEENS4_14SM90_TMA_STOREES1E_S20_S20_EEEvvEEEEvNT_6ParamsE) ;  /* 0xffffff5402a47950 */ /* 0x000fea0003c3ffff */
        .weak           $__internal_1_$__cuda_sm10x_tcgen05_guardrail_trap_phase_invalid_during_alloc
        .type           $__internal_1_$__cuda_sm10x_tcgen05_guardrail_trap_phase_invalid_during_alloc,@function
        .size           $__internal_1_$__cuda_sm10x_tcgen05_guardrail_trap_phase_invalid_during_alloc,($__internal_2_$__cuda_sm10x_tcgen05_guardrail_trap_unallocated_columns_being_dealloced - $__internal_1_$__cuda_sm10x_tcgen05_guardrail_trap_phase_invalid_during_alloc)
$__internal_1_$__cuda_sm10x_tcgen05_guardrail_trap_phase_invalid_during_alloc:
[----:B------:R-:W-:Y:S05]  /*a970*/  BPT.TRAP 0x1 ;  /* 0x000000040000795c */ /* 0x000fea0000300000 */
[----:B------:R-:W-:-:S04]  /*a980*/  MOV R5, 0x0 ;  /* 0x0000000000057802 */ /* 0x000fc80000000f00 */
[----:B------:R-:W-:Y:S05]  /*a990*/  RET.REL.NODEC R4 `(_ZN7cutlass13device_kernelINS_4gemm6kernel13GemmUniversalIN4cute5tupleIJiiiiEEENS1_10collective13CollectiveMmaINS1_35MainloopSm100TmaUmmaWarpSpecializedILi10ELi2ELi4ENS5_IJNS4_1CILi4EEENSA_ILi1EEESC_EEEEENS5_IJNSA_ILi64EEENSA_ILi256EEESF_EEENS_12float_e5m2_tENS5_IJlSC_lEEESI_SJ_NS4_8TiledMMAINS4_8MMA_AtomIJNS4_10MMA_TraitsINS4_19SM100_MMA_F8F6F4_SSEJSI_SI_fSF_SG_NS4_17integral_constantINS4_4UMMA5MajorELSQ_0EEESR_NSO_INSP_7ScaleInELSS_0EEEST_EEEEEENS4_6LayoutINS5_IJSC_SC_SC_EEENS5_IJNSA_ILi0EEESY_SY_EEEEENS5_IJNS4_10UnderscoreES11_S11_EEEEENS4_13SM90_TMA_LOADENS4_14ComposedLayoutINS4_7SwizzleILi2ELi4ELi3EEENS4_18smem_ptr_flag_bitsILi8EEENSW_INS5_IJNSA_ILi8EEESF_EEENS5_IJSF_SC_EEEEEEEvNS4_8identityENS4_23SM90_TMA_LOAD_MULTICASTES1E_vS1F_EENS_8epilogue10collective18CollectiveEpilogueINS1I_23Sm100TmaWarpSpecializedILi4ELi2ELi32ELb0ELb0EEEJSH_NS5_IJNSW_ISF_SC_EES1N_EEESI_SJ_SI_SJ_NS1I_6fusion15FusionCallbacksIS1M_NS1P_17LinearCombinationISI_fSI_fLNS_15FloatRoundStyleE2EEESH_S1O_JEEENS4_5SM1004TMEM4LOAD26SM100_TMEM_LOAD_16dp32b32xES14_S1E_NS4_39AutoVectorizingCopyWithAssumedAlignmentILi128EEENS4_14SM90_TMA_STOREES1E_S20_S20_EEEvvEEEEvNT_6ParamsE) ;  /* 0xffffff5404987950 */ /* 0x000fea0003c3ffff */
        .weak           $__internal_2_$__cuda_sm10x_tcgen05_guardrail_trap_unallocated_columns_being_dealloced
        .type           $__internal_2_$__cuda_sm10x_tcgen05_guardrail_trap_unallocated_columns_being_dealloced,@function
        .size           $__internal_2_$__cuda_sm10x_tcgen05_guardrail_trap_unallocated_columns_being_dealloced,(.L_x_196 - $__internal_2_$__cuda_sm10x_tcgen05_guardrail_trap_unallocated_columns_being_dealloced)
$__internal_2_$__cuda_sm10x_tcgen05_guardrail_trap_unallocated_columns_being_dealloced:
[----:B------:R-:W-:Y:S05]  /*a9a0*/  BPT.TRAP 0x1 ;  /* 0x000000040000795c */ /* 0x000fea0000300000 */
[----:B------:R-:W-:-:S04]  /*a9b0*/  HFMA2 R3, -RZ, RZ, 0, 0 ;  /* 0x00000000ff037431 */ /* 0x000fc800000001ff */
[----:B------:R-:W-:Y:S05]  /*a9c0*/  RET.REL.NODEC R2 `(_ZN7cutlass13device_kernelINS_4gemm6kernel13GemmUniversalIN4cute5tupleIJiiiiEEENS1_10collective13CollectiveMmaINS1_35MainloopSm100TmaUmmaWarpSpecializedILi10ELi2ELi4ENS5_IJNS4_1CILi4EEENSA_ILi1EEESC_EEEEENS5_IJNSA_ILi64EEENSA_ILi256EEESF_EEENS_12float_e5m2_tENS5_IJlSC_lEEESI_SJ_NS4_8TiledMMAINS4_8MMA_AtomIJNS4_10MMA_TraitsINS4_19SM100_MMA_F8F6F4_SSEJSI_SI_fSF_SG_NS4_17integral_constantINS4_4UMMA5MajorELSQ_0EEESR_NSO_INSP_7ScaleInELSS_0EEEST_EEEEEENS4_6LayoutINS5_IJSC_SC_SC_EEENS5_IJNSA_ILi0EEESY_SY_EEEEENS5_IJNS4_10UnderscoreES11_S11_EEEEENS4_13SM90_TMA_LOADENS4_14ComposedLayoutINS4_7SwizzleILi2ELi4ELi3EEENS4_18smem_ptr_flag_bitsILi8EEENSW_INS5_IJNSA_ILi8EEESF_EEENS5_IJSF_SC_EEEEEEEvNS4_8identityENS4_23SM90_TMA_LOAD_MULTICASTES1E_vS1F_EENS_8epilogue10collective18CollectiveEpilogueINS1I_23Sm100TmaWarpSpecializedILi4ELi2ELi32ELb0ELb0EEEJSH_NS5_IJNSW_ISF_SC_EES1N_EEESI_SJ_SI_SJ_NS1I_6fusion15FusionCallbacksIS1M_NS1P_17LinearCombinationISI_fSI_fLNS_15FloatRoundStyleE2EEESH_S1O_JEEENS4_5SM1004TMEM4LOAD26SM100_TMEM_LOAD_16dp32b32xES14_S1E_NS4_39AutoVectorizingCopyWithAssumedAlignmentILi128EEENS4_14SM90_TMA_STOREES1E_S20_S20_EEEvvEEEEvNT_6ParamsE) ;  /* 0xffffff54028c7950 */ /* 0x000fea0003c3ffff */
.L_x_195:
[----:B------:R-:W-:-:S00]  /*a9d0*/  BRA `(.L_x_195) ;  /* 0xfffffffc00fc7947 */ /* 0x000fc0000383ffff */
[----:B------:R-:W-:-:S00]  /*a9e0*/  NOP ;  /* 0x0000000000007918 */ /* 0x000fc00000000000 */
        /* <DEDUP_REMOVED lines=9> */
.L_x_196:


//--------------------- .nv.global.init           --------------------------
	.section	.nv.global.init,"aw",@progbits
.nv.global.init:
	.type		$str$27,@object
	.size		$str$27,($str$28 - $str$27)
$str$27:
        /*0000*/ 	.byte	0x28, 0x61, 0x64, 0x64, 0x72, 0x65, 0x73, 0x73, 0x20, 0x26, 0x20, 0x6d, 0x61, 0x73, 0x6b, 0x29
        /*0010*/ 	.byte	0x20, 0x3d, 0x3d, 0x20, 0x30, 0x00
	.type		$str$28,@object
	.size		$str$28,($str$26 - $str$28)
$str$28:
        /*0016*/ 	.byte	0x2f, 0x74, 0x6d, 0x70, 0x2f, 0x63, 0x75, 0x74, 0x6c, 0x61, 0x73, 0x73, 0x5f, 0x73, 0x77, 0x65
        /*0026*/ 	.byte	0x65, 0x70, 0x5f, 0x73, 0x72, 0x63, 0x2f, 0x69, 0x6e, 0x63, 0x6c, 0x75, 0x64, 0x65, 0x2f, 0x63
        /*0036*/ 	.byte	0x75, 0x74, 0x65, 0x2f, 0x70, 0x6f, 0x69, 0x6e, 0x74, 0x65, 0x72, 0x5f, 0x66, 0x6c, 0x61, 0x67
        /*0046*/ 	.byte	0x67, 0x65, 0x64, 0x2e, 0x68, 0x70, 0x70, 0x00
	.type		$str$26,@object
	.size		$str$26,($str$25 - $str$26)
$str$26:
        /*004e*/ 	.byte	0x2f, 0x74, 0x6d, 0x70, 0x2f, 0x63, 0x75, 0x74, 0x6c, 0x61, 0x73, 0x73, 0x5f, 0x73, 0x77, 0x65
        /*005e*/ 	.byte	0x65, 0x70, 0x5f, 0x73, 0x72, 0x63, 0x2f, 0x69, 0x6e, 0x63, 0x6c, 0x75, 0x64, 0x65, 0x2f, 0x63
        /*006e*/ 	.byte	0x75, 0x74, 0x65, 0x2f, 0x61, 0x74, 0x6f, 0x6d, 0x2f, 0x63, 0x6f, 0x70, 0x79, 0x5f, 0x74, 0x72
        /*007e*/ 	.byte	0x61, 0x69, 0x74, 0x73, 0x5f, 0x73, 0x6d, 0x31, 0x30, 0x30, 0x2e, 0x68, 0x70, 0x70, 0x00
	.type		$str$25,@object
	.size		$str$25,(__unnamed_1 - $str$25)
$str$25:
        /*008d*/ 	.byte	0x28, 0x28, 0x75, 0x69, 0x6e, 0x74, 0x33, 0x32, 0x5f, 0x74, 0x28, 0x74, 0x68, 0x72, 0x65, 0x61
        /*009d*/ 	.byte	0x64, 0x49, 0x64, 0x78, 0x2e, 0x78, 0x29, 0x20, 0x2f, 0x20, 0x33, 0x32, 0x29, 0x20, 0x25, 0x20
        /*00ad*/ 	.byte	0x34, 0x29, 0x20, 0x3d, 0x3d, 0x20, 0x28, 0x28, 0x28, 0x74, 0x6d, 0x65, 0x6d, 0x5f, 0x61, 0x64
        /*00bd*/ 	.byte	0x64, 0x72, 0x20, 0x3e, 0x3e, 0x20, 0x31, 0x36, 0x29, 0x20, 0x2f, 0x20, 0x33, 0x32, 0x29, 0x20
        /*00cd*/ 	.byte	0x25, 0x20, 0x34, 0x29, 0x00
	.type		__unnamed_1,@object
	.size		__unnamed_1,(__unnamed_2 - __unnamed_1)
__unnamed_1:
        /*00d2*/ 	.byte	0x61, 0x75, 0x74, 0x6f, 0x20, 0x63, 0x75, 0x74, 0x65, 0x3a, 0x3a, 0x61, 0x73, 0x5f, 0x70, 0x6f
        /* <DEDUP_REMOVED lines=24> */
        /*0262*/ 	.byte	0x3c, 0x34, 0x30, 0x39, 0x36, 0x3e, 0x3e, 0x3e, 0x3e, 0x5d, 0x00
	.type		__unnamed_2,@object
	.size		__unnamed_2,(__unnamed_3 - __unnamed_2)
__unnamed_2:
        /* <DEDUP_REMOVED lines=26> */
	.type		__unnamed_3,@object
	.size		__unnamed_3,(.L_3 - __unnamed_3)
__unnamed_3:
        /* <DEDUP_REMOVED lines=40> */
        /*0688*/ 	.byte	0x74, 0x65, 0x3a, 0x3a, 0x43, 0x3c, 0x30, 0x3e, 0x3e, 0x3e, 0x3e, 0x5d, 0x00
.L_3:


//--------------------- .nv.shared._ZN7cutlass13device_kernelINS_4gemm6kernel13GemmUniversalIN4cute5tupleIJiiiiEEENS1_10collective13CollectiveMmaINS1_35MainloopSm100TmaUmmaWarpSpecializedILi10ELi2ELi4ENS5_IJNS4_1CILi4EEENSA_ILi1EEESC_EEEEENS5_IJNSA_ILi64EEENSA_ILi256EEESF_EEENS_12float_e5m2_tENS5_IJlSC_lEEESI_SJ_NS4_8TiledMMAINS4_8MMA_AtomIJNS4_10MMA_TraitsINS4_19SM100_MMA_F8F6F4_SSEJSI_SI_fSF_SG_NS4_17integral_constantINS4_4UMMA5MajorELSQ_0EEESR_NSO_INSP_7ScaleInELSS_0EEEST_EEEEEENS4_6LayoutINS5_IJSC_SC_SC_EEENS5_IJNSA_ILi0EEESY_SY_EEEEENS5_IJNS4_10UnderscoreES11_S11_EEEEENS4_13SM90_TMA_LOADENS4_14ComposedLayoutINS4_7SwizzleILi2ELi4ELi3EEENS4_18smem_ptr_flag_bitsILi8EEENSW_INS5_IJNSA_ILi8EEESF_EEENS5_IJSF_SC_EEEEEEEvNS4_8identityENS4_23SM90_TMA_LOAD_MULTICASTES1E_vS1F_EENS_8epilogue10collective18CollectiveEpilogueINS1I_23Sm100TmaWarpSpecializedILi4ELi2ELi32ELb0ELb0EEEJSH_NS5_IJNSW_ISF_SC_EES1N_EEESI_SJ_SI_SJ_NS1I_6fusion15FusionCallbacksIS1M_NS1P_17LinearCombinationISI_fSI_fLNS_15FloatRoundStyleE2EEESH_S1O_JEEENS4_5SM1004TMEM4LOAD26SM100_TMEM_LOAD_16dp32b32xES14_S1E_NS4_39AutoVectorizingCopyWithAssumedAlignmentILi128EEENS4_14SM90_TMA_STOREES1E_S20_S20_EEEvvEEEEvNT_6ParamsE --------------------------
	.section	.nv.shared._ZN7cutlass13device_kernelINS_4gemm6kernel13GemmUniversalIN4cute5tupleIJiiiiEEENS1_10collective13CollectiveMmaINS1_35MainloopSm100TmaUmmaWarpSpecializedILi10ELi2ELi4ENS5_IJNS4_1CILi4EEENSA_ILi1EEESC_EEEEENS5_IJNSA_ILi64EEENSA_ILi256EEESF_EEENS_12float_e5m2_tENS5_IJlSC_lEEESI_SJ_NS4_8TiledMMAINS4_8MMA_AtomIJNS4_10MMA_TraitsINS4_19SM100_MMA_F8F6F4_SSEJSI_SI_fSF_SG_NS4_17integral_constantINS4_4UMMA5MajorELSQ_0EEESR_NSO_INSP_7ScaleInELSS_0EEEST_EEEEEENS4_6LayoutINS5_IJSC_SC_SC_EEENS5_IJNSA_ILi0EEESY_SY_EEEEENS5_IJNS4_10UnderscoreES11_S11_EEEEENS4_13SM90_TMA_LOADENS4_14ComposedLayoutINS4_7SwizzleILi2ELi4ELi3EEENS4_18smem_ptr_flag_bitsILi8EEENSW_INS5_IJNSA_ILi8EEESF_EEENS5_IJSF_SC_EEEEEEEvNS4_8identityENS4_23SM90_TMA_LOAD_MULTICASTES1E_vS1F_EENS_8epilogue10collective18CollectiveEpilogueINS1I_23Sm100TmaWarpSpecializedILi4ELi2ELi32ELb0ELb0EEEJSH_NS5_IJNSW_ISF_SC_EES1N_EEESI_SJ_SI_SJ_NS1I_6fusion15FusionCallbacksIS1M_NS1P_17LinearCombinationISI_fSI_fLNS_15FloatRoundStyleE2EEESH_S1O_JEEENS4_5SM1004TMEM4LOAD26SM100_TMEM_LOAD_16dp32b32xES14_S1E_NS4_39AutoVectorizingCopyWithAssumedAlignmentILi128EEENS4_14SM90_TMA_STOREES1E_S20_S20_EEEvvEEEEvNT_6ParamsE,"aw",@nobits
	.sectionflags	@""
	.align	16
	.zero		1024


//--------------------- .nv.shared.reserved.0     --------------------------
	.section	.nv.shared.reserved.0,"aw",@nobits
	.weak		__nv_reservedSMEM_offset_0_alias
	.size		__nv_reservedSMEM_offset_0_alias, 0, 64
	.other		__nv_reservedSMEM_offset_0_alias,@"STO_CUDA_RESERVED_SHARED STV_DEFAULT"
__nv_reservedSMEM_offset_0_alias:
	.zero		0
.nv.shared.reserved.0:
	.zero		64
	.weak		__nv_reservedSMEM_tcgen05_partition
	.type		__nv_reservedSMEM_tcgen05_partition,@object
	.size		__nv_reservedSMEM_tcgen05_partition,(.L_0 - __nv_reservedSMEM_tcgen05_partition)
__nv_reservedSMEM_tcgen05_partition:
	.zero		32
.L_0:


//--------------------- .nv.global                --------------------------
	.section	.nv.global,"aw",@nobits
.nv.global:
	.type		_ZN40_INTERNAL_956dbf01_4_k_cu_a3b38d67_336434cute1_E,@object
	.size		_ZN40_INTERNAL_956dbf01_4_k_cu_a3b38d67_336434cute1_E,(_ZN40_INTERNAL_956dbf01_4_k_cu_a3b38d67_336434cuda3std3__45__cpo6cbeginE - _ZN40_INTERNAL_956dbf01_4_k_cu_a3b38d67_336434cute1_E)
_ZN40_INTERNAL_956dbf01_4_k_cu_a3b38d67_336434cute1_E:
	.zero		1
	.type		_ZN40_INTERNAL_956dbf01_4_k_cu_a3b38d67_336434cuda3std3__45__cpo6cbeginE,@object
	.size		_ZN40_INTERNAL_956dbf01_4_k_cu_a3b38d67_336434cuda3std3__45__cpo6cbeginE,(_ZN40_INTERNAL_956dbf01_4_k_cu_a3b38d67_336434cuda3std3__48in_placeE - _ZN40_INTERNAL_956dbf01_4_k_cu_a3b38d67_336434cuda3std3__45__cpo6cbeginE)
_ZN40_INTERNAL_956dbf01_4_k_cu_a3b38d67_336434cuda3std3__45__cpo6cbeginE:
	.zero		1
	.type		_ZN40_INTERNAL_956dbf01_4_k_cu_a3b38d67_336434cuda3std3__48in_placeE,@object
	.size		_ZN40_INTERNAL_956dbf01_4_k_cu_a3b38d67_336434cuda3std3__48in_placeE,(_ZN40_INTERNAL_956dbf01_4_k_cu_a3b38d67_336434cuda3std6ranges3__45__cpo9iter_moveE - _ZN40_INTERNAL_956dbf01_4_k_cu_a3b38d67_336434cuda3std3__48in_placeE)
_ZN40_INTERNAL_956dbf01_4_k_cu_a3b38d67_336434cuda3std3__48in_placeE:
	.zero		1
	.type		_ZN40_INTERNAL_956dbf01_4_k_cu_a3b38d67_336434cuda3std6ranges3__45__cpo9iter_moveE,@object
	.size		_ZN40_INTERNAL_956dbf01_4_k_cu_a3b38d67_336434cuda3std6ranges3__45__cpo9iter_moveE,(_ZN40_INTERNAL_956dbf01_4_k_cu_a3b38d67_336434cuda3std3__45__cpo5beginE - _ZN40_INTERNAL_956dbf01_4_k_cu_a3b38d67_336434cuda3std6ranges3__45__cpo9iter_moveE)
_ZN40_INTERNAL_956dbf01_4_k_cu_a3b38d67_336434cuda3std6ranges3__45__cpo9iter_moveE:
	.zero		1
	.type		_ZN40_INTERNAL_956dbf01_4_k_cu_a3b38d67_336434cuda3std3__45__cpo5beginE,@object
	.size		_ZN40_INTERNAL_956dbf01_4_k_cu_a3b38d67_336434cuda3std3__45__cpo5beginE,(_ZN40_INTERNAL_956dbf01_4_k_cu_a3b38d67_336434cuda3std3__442_GLOBAL__N__956dbf01_4_k_cu_a3b38d67_336436ignoreE - _ZN40_INTERNAL_956dbf01_4_k_cu_a3b38d67_336434cuda3std3__45__cpo5beginE)
_ZN40_INTERNAL_956dbf01_4_k_cu_a3b38d67_336434cuda3std3__45__cpo5beginE:
	.zero		1
	.type		_ZN40_INTERNAL_956dbf01_4_k_cu_a3b38d67_336434cuda3std3__442_GLOBAL__N__956dbf01_4_k_cu_a3b38d67_336436ignoreE,@object
	.size		_ZN40_INTERNAL_956dbf01_4_k_cu_a3b38d67_336434cuda3std3__442_GLOBAL__N__956dbf01_4_k_cu_a3b38d67_336436ignoreE,(_ZN40_INTERNAL_956dbf01_4_k_cu_a3b38d67_336434cute7productE - _ZN40_INTERNAL_956dbf01_4_k_cu_a3b38d67_336434cuda3std3__442_GLOBAL__N__956dbf01_4_k_cu_a3b38d67_336436ignoreE)
_ZN40_INTERNAL_956dbf01_4_k_cu_a3b38d67_336434cuda3std3__442_GLOBAL__N__956dbf01_4_k_cu_a3b38d67_336436ignoreE:
	.zero		1
	.type		_ZN40_INTERNAL_956dbf01_4_k_cu_a3b38d67_336434cute7productE,@object
	.size		_ZN40_INTERNAL_956dbf01_4_k_cu_a3b38d67_336434cute7productE,(_ZN40_INTERNAL_956dbf01_4_k_cu_a3b38d67_336434cuda3std3__45__cpo3endE - _ZN40_INTERNAL_956dbf01_4_k_cu_a3b38d67_336434cute7productE)
_ZN40_INTERNAL_956dbf01_4_k_cu_a3b38d67_336434cute7productE:
	.zero		1
	.type		_ZN40_INTERNAL_956dbf01_4_k_cu_a3b38d67_336434cuda3std3__45__cpo3endE,@object
	.size		_ZN40_INTERNAL_956dbf01_4_k_cu_a3b38d67_336434cuda3std3__45__cpo3endE,(_ZN40_INTERNAL_956dbf01_4_k_cu_a3b38d67_336434cuda3std3__419piecewise_constructE - _ZN40_INTERNAL_956dbf01_4_k_cu_a3b38d67_336434cuda3std3__45__cpo3endE)
_ZN40_INTERNAL_956dbf01_4_k_cu_a3b38d67_336434cuda3std3__45__cpo3endE:
	.zero		1
	.type		_ZN40_INTERNAL_956dbf01_4_k_cu_a3b38d67_336434cuda3std3__419piecewise_constructE,@object
	.size		_ZN40_INTERNAL_956dbf01_4_k_cu_a3b38d67_336434cuda3std3__419piecewise_constructE,(_ZN40_INTERNAL_956dbf01_4_k_cu_a3b38d67_336434cuda3std3__45__cpo4cendE - _ZN40_INTERNAL_956dbf01_4_k_cu_a3b38d67_336434cuda3std3__419piecewise_constructE)
_ZN40_INTERNAL_956dbf01_4_k_cu_a3b38d67_336434cuda3std3__419piecewise_constructE:
	.zero		1
	.type		_ZN40_INTERNAL_956dbf01_4_k_cu_a3b38d67_336434cuda3std3__45__cpo4cendE,@object
	.size		_ZN40_INTERNAL_956dbf01_4_k_cu_a3b38d67_336434cuda3std3__45__cpo4cendE,(_ZN40_INTERNAL_956dbf01_4_k_cu_a3b38d67_336434cuda3std6ranges3__45__cpo4swapE - _ZN40_INTERNAL_956dbf01_4_k_cu_a3b38d67_336434cuda3std3__45__cpo4cendE)
_ZN40_INTERNAL_956dbf01_4_k_cu_a3b38d67_336434cuda3std3__45__cpo4cendE:
	.zero		1
	.type		_ZN40_INTERNAL_956dbf01_4_k_cu_a3b38d67_336434cuda3std6ranges3__45__cpo4swapE,@object
	.size		_ZN40_INTERNAL_956dbf01_4_k_cu_a3b38d67_336434cuda3std6ranges3__45__cpo4swapE,(.L_11 - _ZN40_INTERNAL_956dbf01_4_k_cu_a3b38d67_336434cuda3std6ranges3__45__cpo4swapE)
_ZN40_INTERNAL_956dbf01_4_k_cu_a3b38d67_336434cuda3std6ranges3__45__cpo4swapE:
	.zero		1
.L_11:


//--------------------- .nv.constant0._ZN7cutlass13device_kernelINS_4gemm6kernel13GemmUniversalIN4cute5tupleIJiiiiEEENS1_10collective13CollectiveMmaINS1_35MainloopSm100TmaUmmaWarpSpecializedILi10ELi2ELi4ENS5_IJNS4_1CILi4EEENSA_ILi1EEESC_EEEEENS5_IJNSA_ILi64EEENSA_ILi256EEESF_EEENS_12float_e5m2_tENS5_IJlSC_lEEESI_SJ_NS4_8TiledMMAINS4_8MMA_AtomIJNS4_10MMA_TraitsINS4_19SM100_MMA_F8F6F4_SSEJSI_SI_fSF_SG_NS4_17integral_constantINS4_4UMMA5MajorELSQ_0EEESR_NSO_INSP_7ScaleInELSS_0EEEST_EEEEEENS4_6LayoutINS5_IJSC_SC_SC_EEENS5_IJNSA_ILi0EEESY_SY_EEEEENS5_IJNS4_10UnderscoreES11_S11_EEEEENS4_13SM90_TMA_LOADENS4_14ComposedLayoutINS4_7SwizzleILi2ELi4ELi3EEENS4_18smem_ptr_flag_bitsILi8EEENSW_INS5_IJNSA_ILi8EEESF_EEENS5_IJSF_SC_EEEEEEEvNS4_8identityENS4_23SM90_TMA_LOAD_MULTICASTES1E_vS1F_EENS_8epilogue10collective18CollectiveEpilogueINS1I_23Sm100TmaWarpSpecializedILi4ELi2ELi32ELb0ELb0EEEJSH_NS5_IJNSW_ISF_SC_EES1N_EEESI_SJ_SI_SJ_NS1I_6fusion15FusionCallbacksIS1M_NS1P_17LinearCombinationISI_fSI_fLNS_15FloatRoundStyleE2EEESH_S1O_JEEENS4_5SM1004TMEM4LOAD26SM100_TMEM_LOAD_16dp32b32xES14_S1E_NS4_39AutoVectorizingCopyWithAssumedAlignmentILi128EEENS4_14SM90_TMA_STOREES1E_S20_S20_EEEvvEEEEvNT_6ParamsE --------------------------
	.section	.nv.constant0._ZN7cutlass13device_kernelINS_4gemm6kernel13GemmUniversalIN4cute5tupleIJiiiiEEENS1_10collective13CollectiveMmaINS1_35MainloopSm100TmaUmmaWarpSpecializedILi10ELi2ELi4ENS5_IJNS4_1CILi4EEENSA_ILi1EEESC_EEEEENS5_IJNSA_ILi64EEENSA_ILi256EEESF_EEENS_12float_e5m2_tENS5_IJlSC_lEEESI_SJ_NS4_8TiledMMAINS4_8MMA_AtomIJNS4_10MMA_TraitsINS4_19SM100_MMA_F8F6F4_SSEJSI_SI_fSF_SG_NS4_17integral_constantINS4_4UMMA5MajorELSQ_0EEESR_NSO_INSP_7ScaleInELSS_0EEEST_EEEEEENS4_6LayoutINS5_IJSC_SC_SC_EEENS5_IJNSA_ILi0EEESY_SY_EEEEENS5_IJNS4_10UnderscoreES11_S11_EEEEENS4_13SM90_TMA_LOADENS4_14ComposedLayoutINS4_7SwizzleILi2ELi4ELi3EEENS4_18smem_ptr_flag_bitsILi8EEENSW_INS5_IJNSA_ILi8EEESF_EEENS5_IJSF_SC_EEEEEEEvNS4_8identityENS4_23SM90_TMA_LOAD_MULTICASTES1E_vS1F_EENS_8epilogue10collective18CollectiveEpilogueINS1I_23Sm100TmaWarpSpecializedILi4ELi2ELi32ELb0ELb0EEEJSH_NS5_IJNSW_ISF_SC_EES1N_EEESI_SJ_SI_SJ_NS1I_6fusion15FusionCallbacksIS1M_NS1P_17LinearCombinationISI_fSI_fLNS_15FloatRoundStyleE2EEESH_S1O_JEEENS4_5SM1004TMEM4LOAD26SM100_TMEM_LOAD_16dp32b32xES14_S1E_NS4_39AutoVectorizingCopyWithAssumedAlignmentILi128EEENS4_14SM90_TMA_STOREES1E_S20_S20_EEEvvEEEEvNT_6ParamsE,"a",@progbits
	.sectionflags	@""
	.align	4
.nv.constant0._ZN7cutlass13device_kernelINS_4gemm6kernel13GemmUniversalIN4cute5tupleIJiiiiEEENS1_10collective13CollectiveMmaINS1_35MainloopSm100TmaUmmaWarpSpecializedILi10ELi2ELi4ENS5_IJNS4_1CILi4EEENSA_ILi1EEESC_EEEEENS5_IJNSA_ILi64EEENSA_ILi256EEESF_EEENS_12float_e5m2_tENS5_IJlSC_lEEESI_SJ_NS4_8TiledMMAINS4_8MMA_AtomIJNS4_10MMA_TraitsINS4_19SM100_MMA_F8F6F4_SSEJSI_SI_fSF_SG_NS4_17integral_constantINS4_4UMMA5MajorELSQ_0EEESR_NSO_INSP_7ScaleInELSS_0EEEST_EEEEEENS4_6LayoutINS5_IJSC_SC_SC_EEENS5_IJNSA_ILi0EEESY_SY_EEEEENS5_IJNS4_10UnderscoreES11_S11_EEEEENS4_13SM90_TMA_LOADENS4_14ComposedLayoutINS4_7SwizzleILi2ELi4ELi3EEENS4_18smem_ptr_flag_bitsILi8EEENSW_INS5_IJNSA_ILi8EEESF_EEENS5_IJSF_SC_EEEEEEEvNS4_8identityENS4_23SM90_TMA_LOAD_MULTICASTES1E_vS1F_EENS_8epilogue10collective18CollectiveEpilogueINS1I_23Sm100TmaWarpSpecializedILi4ELi2ELi32ELb0ELb0EEEJSH_NS5_IJNSW_ISF_SC_EES1N_EEESI_SJ_SI_SJ_NS1I_6fusion15FusionCallbacksIS1M_NS1P_17LinearCombinationISI_fSI_fLNS_15FloatRoundStyleE2EEESH_S1O_JEEENS4_5SM1004TMEM4LOAD26SM100_TMEM_LOAD_16dp32b32xES14_S1E_NS4_39AutoVectorizingCopyWithAssumedAlignmentILi128EEENS4_14SM90_TMA_STOREES1E_S20_S20_EEEvvEEEEvNT_6ParamsE:
	.zero		2944


//--------------------- SYMBOLS --------------------------

	.type		.nv.reservedSmem.offset0,@object
	.size		.nv.reservedSmem.offset0,0x4
	.type		.nv.reservedSmem.cap,@object
	.size		.nv.reservedSmem.cap,0x4
	.type		__assertfail,@function
